	.target	sm_80

	.elftype	@"ET_EXEC"


//--------------------- .note.nv.tkinfo           --------------------------
	.section	.note.nv.tkinfo,"",@"SHT_NOTE"
	.sectionflags	@"SHF_NOTE_NV_TKINFO"
	.tkinfo
        /*0018*/ 	.word	0x00000002
        /*0030*/ 	.string	""
        /*0030*/ 	.string	"ptxas"
        /*0030*/ 	.string	"Cuda compilation tools, release 13.0, V13.0.88"
        /*0030*/ 	.string	"Build cuda_13.0.r13.0/compiler.36424714_0"
        /*0030*/ 	.string	"-v  -suppress-debug-info  -lineinfo  -arch sm_80 "



//--------------------- .note.nv.cuinfo           --------------------------
	.section	.note.nv.cuinfo,"",@"SHT_NOTE"
	.sectionflags	@"SHF_NOTE_NV_CUINFO"
        /*0018*/ 	.short	0x0002
        /*001a*/ 	.short	0x0050
        /*001c*/ 	.short	0x0082
	.zero		2


//--------------------- .nv.info                  --------------------------
	.section	.nv.info,"",@"SHT_CUDA_INFO"
	.align	4


	//----- nvinfo : EIATTR_REGCOUNT
	.align		4
        /*0000*/ 	.byte	0x04, 0x2f
        /*0002*/ 	.short	(.L_1 - .L_0)
	.align		4
.L_0:
        /*0004*/ 	.word	index@(matmul_kernel)
        /*0008*/ 	.word	0x000000f4


	//----- nvinfo : EIATTR_FRAME_SIZE
	.align		4
.L_1:
        /*000c*/ 	.byte	0x04, 0x11
        /*000e*/ 	.short	(.L_3 - .L_2)
	.align		4
.L_2:
        /*0010*/ 	.word	index@(matmul_kernel)
        /*0014*/ 	.word	0x00000000


	//----- nvinfo : EIATTR_MIN_STACK_SIZE
	.align		4
.L_3:
        /*0018*/ 	.byte	0x04, 0x12
        /*001a*/ 	.short	(.L_5 - .L_4)
	.align		4
.L_4:
        /*001c*/ 	.word	index@(matmul_kernel)
        /*0020*/ 	.word	0x00000000
.L_5:


//--------------------- .nv.info.matmul_kernel    --------------------------
	.section	.nv.info.matmul_kernel,"",@"SHT_CUDA_INFO"
	.sectionflags	@""
	.align	4


	//----- nvinfo : EIATTR_CUDA_API_VERSION
	.align		4
        /*0000*/ 	.byte	0x04, 0x37
        /*0002*/ 	.short	(.L_7 - .L_6)
.L_6:
        /*0004*/ 	.word	0x00000082


	//----- nvinfo : EIATTR_SW2861232_WAR
	.align		4
.L_7:
        /*0008*/ 	.byte	0x01, 0x35
	.zero		2


	//----- nvinfo : EIATTR_PARAM_CBANK
	.align		4
        /*000c*/ 	.byte	0x04, 0x0a
        /*000e*/ 	.short	(.L_9 - .L_8)
	.align		4
.L_8:
        /*0010*/ 	.word	index@(.nv.constant0.matmul_kernel)
        /*0014*/ 	.short	0x0160
        /*0016*/ 	.short	0x0050


	//----- nvinfo : EIATTR_CBANK_PARAM_SIZE
	.align		4
.L_9:
        /*0018*/ 	.byte	0x03, 0x19
        /*001a*/ 	.short	0x0050


	//----- nvinfo : EIATTR_KPARAM_INFO
	.align		4
        /*001c*/ 	.byte	0x04, 0x17
        /*001e*/ 	.short	(.L_11 - .L_10)
.L_10:
        /*0020*/ 	.word	0x00000000
        /*0024*/ 	.short	0x000d
        /*0026*/ 	.short	0x0048
        /*0028*/ 	.byte	0x00, 0xf4, 0x21, 0x00


	//----- nvinfo : EIATTR_KPARAM_INFO
	.align		4
.L_11:
        /*002c*/ 	.byte	0x04, 0x17
        /*002e*/ 	.short	(.L_13 - .L_12)
.L_12:
        /*0030*/ 	.word	0x00000000
        /*0034*/ 	.short	0x000c
        /*0036*/ 	.short	0x0040
        /*0038*/ 	.byte	0x00, 0xf4, 0x21, 0x00


	//----- nvinfo : EIATTR_KPARAM_INFO
	.align		4
.L_13:
        /*003c*/ 	.byte	0x04, 0x17
        /*003e*/ 	.short	(.L_15 - .L_14)
.L_14:
        /*0040*/ 	.word	0x00000000
        /*0044*/ 	.short	0x000b
        /*0046*/ 	.short	0x0038
        /*0048*/ 	.byte	0x00, 0xf0, 0x11, 0x00


	//----- nvinfo : EIATTR_KPARAM_INFO
	.align		4
.L_15:
        /*004c*/ 	.byte	0x04, 0x17
        /*004e*/ 	.short	(.L_17 - .L_16)
.L_16:
        /*0050*/ 	.word	0x00000000
        /*0054*/ 	.short	0x000a
        /*0056*/ 	.short	0x0034
        /*0058*/ 	.byte	0x00, 0xf0, 0x11, 0x00


	//----- nvinfo : EIATTR_KPARAM_INFO
	.align		4
.L_17:
        /*005c*/ 	.byte	0x04, 0x17
        /*005e*/ 	.short	(.L_19 - .L_18)
.L_18:
        /*0060*/ 	.word	0x00000000
        /*0064*/ 	.short	0x0009
        /*0066*/ 	.short	0x0030
        /*0068*/ 	.byte	0x00, 0xf0, 0x11, 0x00


	//----- nvinfo : EIATTR_KPARAM_INFO
	.align		4
.L_19:
        /*006c*/ 	.byte	0x04, 0x17
        /*006e*/ 	.short	(.L_21 - .L_20)
.L_20:
        /*0070*/ 	.word	0x00000000
        /*0074*/ 	.short	0x0008
        /*0076*/ 	.short	0x002c
        /*0078*/ 	.byte	0x00, 0xf0, 0x11, 0x00


	//----- nvinfo : EIATTR_KPARAM_INFO
	.align		4
.L_21:
        /*007c*/ 	.byte	0x04, 0x17
        /*007e*/ 	.short	(.L_23 - .L_22)
.L_22:
        /*0080*/ 	.word	0x00000000
        /*0084*/ 	.short	0x0007
        /*0086*/ 	.short	0x0028
        /*0088*/ 	.byte	0x00, 0xf0, 0x11, 0x00


	//----- nvinfo : EIATTR_KPARAM_INFO
	.align		4
.L_23:
        /*008c*/ 	.byte	0x04, 0x17
        /*008e*/ 	.short	(.L_25 - .L_24)
.L_24:
        /*0090*/ 	.word	0x00000000
        /*0094*/ 	.short	0x0006
        /*0096*/ 	.short	0x0024
        /*0098*/ 	.byte	0x00, 0xf0, 0x11, 0x00


	//----- nvinfo : EIATTR_KPARAM_INFO
	.align		4
.L_25:
        /*009c*/ 	.byte	0x04, 0x17
        /*009e*/ 	.short	(.L_27 - .L_26)
.L_26:
        /*00a0*/ 	.word	0x00000000
        /*00a4*/ 	.short	0x0005
        /*00a6*/ 	.short	0x0020
        /*00a8*/ 	.byte	0x00, 0xf0, 0x11, 0x00


	//----- nvinfo : EIATTR_KPARAM_INFO
	.align		4
.L_27:
        /*00ac*/ 	.byte	0x04, 0x17
        /*00ae*/ 	.short	(.L_29 - .L_28)
.L_28:
        /*00b0*/ 	.word	0x00000000
        /*00b4*/ 	.short	0x0004
        /*00b6*/ 	.short	0x001c
        /*00b8*/ 	.byte	0x00, 0xf0, 0x11, 0x00


	//----- nvinfo : EIATTR_KPARAM_INFO
	.align		4
.L_29:
        /*00bc*/ 	.byte	0x04, 0x17
        /*00be*/ 	.short	(.L_31 - .L_30)
.L_30:
        /*00c0*/ 	.word	0x00000000
        /*00c4*/ 	.short	0x0003
        /*00c6*/ 	.short	0x0018
        /*00c8*/ 	.byte	0x00, 0xf0, 0x11, 0x00


	//----- nvinfo : EIATTR_KPARAM_INFO
	.align		4
.L_31:
        /*00cc*/ 	.byte	0x04, 0x17
        /*00ce*/ 	.short	(.L_33 - .L_32)
.L_32:
        /*00d0*/ 	.word	0x00000000
        /*00d4*/ 	.short	0x0002
        /*00d6*/ 	.short	0x0010
        /*00d8*/ 	.byte	0x00, 0xf4, 0x21, 0x00


	//----- nvinfo : EIATTR_KPARAM_INFO
	.align		4
.L_33:
        /*00dc*/ 	.byte	0x04, 0x17
        /*00de*/ 	.short	(.L_35 - .L_34)
.L_34:
        /*00e0*/ 	.word	0x00000000
        /*00e4*/ 	.short	0x0001
        /*00e6*/ 	.short	0x0008
        /*00e8*/ 	.byte	0x00, 0xf4, 0x21, 0x00


	//----- nvinfo : EIATTR_KPARAM_INFO
	.align		4
.L_35:
        /*00ec*/ 	.byte	0x04, 0x17
        /*00ee*/ 	.short	(.L_37 - .L_36)
.L_36:
        /*00f0*/ 	.word	0x00000000
        /*00f4*/ 	.short	0x0000
        /*00f6*/ 	.short	0x0000
        /*00f8*/ 	.byte	0x00, 0xf4, 0x21, 0x00


	//----- nvinfo : EIATTR_MAXREG_COUNT
	.align		4
.L_37:
        /*00fc*/ 	.byte	0x03, 0x1b
        /*00fe*/ 	.short	0x00ff


	//----- nvinfo : EIATTR_NUM_BARRIERS
	.align		4
        /*0100*/ 	.byte	0x02, 0x4c
        /*0102*/ 	.byte	0x01
	.zero		1


	//----- nvinfo : EIATTR_MERCURY_ISA_VERSION
	.align		4
        /*0104*/ 	.byte	0x03, 0x5f
        /*0106*/ 	.short	0x0000


	//----- nvinfo : EIATTR_EXIT_INSTR_OFFSETS
	.align		4
        /*0108*/ 	.byte	0x04, 0x1c
        /*010a*/ 	.short	(.L_39 - .L_38)


	//   ....[0]....
.L_38:
        /*010c*/ 	.word	0x00009090


	//   ....[1]....
        /*0110*/ 	.word	0x000090b0


	//----- nvinfo : EIATTR_REQNTID
	.align		4
.L_39:
        /*0114*/ 	.byte	0x04, 0x10
        /*0116*/ 	.short	(.L_41 - .L_40)
.L_40:
        /*0118*/ 	.word	0x00000100
        /*011c*/ 	.word	0x00000001
        /*0120*/ 	.word	0x00000001
.L_41:


//--------------------- .nv.callgraph             --------------------------
	.section	.nv.callgraph,"",@"SHT_CUDA_CALLGRAPH"
	.align	4
	.sectionentsize	8
	.align		4
        /*0000*/ 	.word	0x00000000
	.align		4
        /*0004*/ 	.word	0xffffffff
	.align		4
        /*0008*/ 	.word	0x00000000
	.align		4
        /*000c*/ 	.word	0xfffffffe
	.align		4
        /*0010*/ 	.word	0x00000000
	.align		4
        /*0014*/ 	.word	0xfffffffd
	.align		4
        /*0018*/ 	.word	0x00000000
	.align		4
        /*001c*/ 	.word	0xfffffffc


//--------------------- .nv.rel.action            --------------------------
	.section	.nv.rel.action,"",@"SHT_CUDA_RELOCINFO"
	.align	8
	.sectionentsize	8
        /*0000*/ 	.byte	0x73, 0x00, 0x00, 0x00, 0x00, 0x00, 0x00, 0x00, 0x00, 0x00, 0x00, 0x11, 0x25, 0x00, 0x05, 0x36


//--------------------- .nv.constant0.matmul_kernel --------------------------
	.section	.nv.constant0.matmul_kernel,"a",@progbits
	.sectionflags	@""
	.align	4
.nv.constant0.matmul_kernel:
	.zero		432


//--------------------- .text.matmul_kernel       --------------------------
	.section	.text.matmul_kernel,"ax",@progbits
	.sectioninfo	@"SHI_REGISTERS=244"
	.align	128
        .global         matmul_kernel
        .type           matmul_kernel,@function
        .size           matmul_kernel,(.L_x_4 - matmul_kernel)
        .other          matmul_kernel,@"STO_CUDA_ENTRY STV_DEFAULT"
matmul_kernel:
.text.matmul_kernel:
[----:B------:R-:W-:Y:S02]  /*0000*/  IMAD.MOV.U32 R1, RZ, RZ, c[0x0][0x28] ;  /* 0x00000a00ff017624 */ /* 0x000fe400078e00ff */
[----:B------:R-:W-:Y:S01]  /*0010*/  IMAD.MOV.U32 R6, RZ, RZ, 0x3f ;  /* 0x0000003fff067424 */ /* 0x000fe200078e00ff */
[----:B------:R-:W1:Y:S01]  /*0020*/  S2R R5, SR_CTAID.X ;  /* 0x0000000000057919 */ /* 0x000e620000002500 */
[----:B------:R-:W-:Y:S02]  /*0030*/  UMOV UR5, 0x7f ;  /* 0x0000007f00057882 */ /* 0x000fe40000000000 */
[----:B------:R-:W-:Y:S01]  /*0040*/  ULDC UR10, c[0x0][0x180] ;  /* 0x00006000000a7ab9 */ /* 0x000fe20000000800 */
[----:B------:R-:W-:Y:S01]  /*0050*/  IADD3 R0, R6, c[0x0][0x17c], RZ ;  /* 0x00005f0006007a10 */ /* 0x000fe20007ffe0ff */
[----:B------:R-:W2:Y:S01]  /*0060*/  S2R R148, SR_TID.X ;  /* 0x0000000000947919 */ /* 0x000ea20000002100 */
[----:B------:R-:W-:Y:S02]  /*0070*/  UIADD3 UR5, UR5, UR10, URZ ;  /* 0x0000000a05057290 */ /* 0x000fe4000fffe03f */
[----:B------:R-:W-:Y:S01]  /*0080*/  SHF.R.S32.HI R3, RZ, 0x1f, R0 ;  /* 0x0000001fff037819 */ /* 0x000fe20000011400 */
[----:B------:R-:W-:-:S02]  /*0090*/  ULDC.64 UR14, c[0x0][0x118] ;  /* 0x00004600000e7ab9 */ /* 0x000fc40000000a00 */
[----:B------:R-:W-:Y:S01]  /*00a0*/  UISETP.GT.AND UP0, UPT, UR5, 0x7f, UPT ;  /* 0x0000007f0500788c */ /* 0x000fe2000bf04270 */
[----:B------:R-:W-:Y:S01]  /*00b0*/  LEA.HI R3, R3, R0, RZ, 0x6 ;  /* 0x0000000003037211 */ /* 0x000fe200078f30ff */
[----:B------:R-:W-:Y:S02]  /*00c0*/  UIADD3 UR8, UR10, -0x80, URZ ;  /* 0xffffff800a087890 */ /* 0x000fe4000fffe03f */
[----:B------:R-:W-:Y:S01]  /*00d0*/  USEL UR4, URZ, 0x4, !UP0 ;  /* 0x000000043f047887 */ /* 0x000fe2000c000000 */
[----:B------:R-:W-:Y:S01]  /*00e0*/  SHF.R.S32.HI R3, RZ, 0x6, R3 ;  /* 0x00000006ff037819 */ /* 0x000fe20000011403 */
[----:B------:R-:W-:Y:S02]  /*00f0*/  UISETP.GT.AND UP1, UPT, UR5, 0xff, UPT ;  /* 0x000000ff0500788c */ /* 0x000fe4000bf24270 */
[----:B------:R-:W-:Y:S02]  /*0100*/  ULDC.64 UR6, c[0x0][0x188] ;  /* 0x0000620000067ab9 */ /* 0x000fe40000000a00 */
[----:B------:R-:W-:Y:S01]  /*0110*/  IMAD.SHL.U32 R4, R3, 0x8, RZ ;  /* 0x0000000803047824 */ /* 0x000fe200078e00ff */
[----:B------:R-:W-:Y:S01]  /*0120*/  USHF.L.U32 UR6, UR6, 0x7, URZ ;  /* 0x0000000706067899 */ /* 0x000fe2000800063f */
[----:B------:R-:W-:Y:S01]  /*0130*/  IMAD.U32 R179, RZ, RZ, UR4 ;  /* 0x00000004ffb37e24 */ /* 0x000fe2000f8e00ff */
[----:B-1----:R-:W-:Y:S01]  /*0140*/  IABS R10, R5 ;  /* 0x00000005000a7213 */ /* 0x002fe20000000000 */
[----:B------:R-:W-:Y:S01]  /*0150*/  USHF.L.U32 UR7, UR7, 0x7, URZ ;  /* 0x0000000707077899 */ /* 0x000fe2000800063f */
[----:B------:R-:W-:-:S02]  /*0160*/  IABS R7, R4 ;  /* 0x0000000400077213 */ /* 0x000fc40000000000 */
[----:B------:R-:W-:Y:S01]  /*0170*/  IABS R11, R4 ;  /* 0x00000004000b7213 */ /* 0x000fe20000000000 */
[C---:B--2---:R-:W-:Y:S01]  /*0180*/  IMAD.SHL.U32 R186, R148.reuse, 0x4, RZ ;  /* 0x0000000494ba7824 */ /* 0x044fe200078e00ff */
[----:B------:R-:W1:Y:S01]  /*0190*/  I2F.RP R0, R7 ;  /* 0x0000000700007306 */ /* 0x000e620000209400 */
[--C-:B------:R-:W-:Y:S01]  /*01a0*/  SHF.R.U32.HI R233, RZ, 0x6, R148.reuse ;  /* 0x00000006ffe97819 */ /* 0x100fe20000011694 */
[----:B------:R-:W-:Y:S01]  /*01b0*/  IMAD.U32 R235, RZ, RZ, UR6 ;  /* 0x00000006ffeb7e24 */ /* 0x000fe2000f8e00ff */
[----:B------:R-:W-:Y:S01]  /*01c0*/  LOP3.LUT R188, R148, 0x7f, RZ, 0xc0, !PT ;  /* 0x0000007f94bc7812 */ /* 0x000fe200078ec0ff */
[----:B------:R-:W-:Y:S01]  /*01d0*/  IMAD.U32 R237, RZ, RZ, UR6 ;  /* 0x00000006ffed7e24 */ /* 0x000fe2000f8e00ff */
[----:B------:R-:W-:Y:S01]  /*01e0*/  SGXT.U32 R233, R233, 0x2 ;  /* 0x00000002e9e9781a */ /* 0x000fe20000000000 */
[----:B------:R-:W-:Y:S01]  /*01f0*/  IMAD.U32 R239, RZ, RZ, UR6 ;  /* 0x00000006ffef7e24 */ /* 0x000fe2000f8e00ff */
[----:B------:R-:W-:Y:S01]  /*0200*/  SHF.R.S32.HI R184, RZ, 0x7, R148 ;  /* 0x00000007ffb87819 */ /* 0x000fe20000011494 */
[----:B------:R-:W-:Y:S01]  /*0210*/  IMAD.U32 R241, RZ, RZ, UR6 ;  /* 0x00000006fff17e24 */ /* 0x000fe2000f8e00ff */
[C---:B------:R-:W-:Y:S01]  /*0220*/  LOP3.LUT R231, R233.reuse, 0x4, RZ, 0xfc, !PT ;  /* 0x00000004e9e77812 */ /* 0x040fe200078efcff */
[----:B------:R-:W-:Y:S01]  /*0230*/  IMAD R176, R233, c[0x0][0x188], RZ ;  /* 0x00006200e9b07a24 */ /* 0x000fe200078e02ff */
[----:B------:R-:W-:-:S02]  /*0240*/  SGXT R184, R184, 0x1 ;  /* 0x00000001b8b8781a */ /* 0x000fc40000000200 */
[C---:B------:R-:W-:Y:S01]  /*0250*/  LOP3.LUT R230, R233.reuse, 0x8, RZ, 0xfc, !PT ;  /* 0x00000008e9e67812 */ /* 0x040fe200078efcff */
[----:B------:R-:W-:Y:S01]  /*0260*/  IMAD.SHL.U32 R200, R176, 0x4, RZ ;  /* 0x00000004b0c87824 */ /* 0x000fe200078e00ff */
[C---:B------:R-:W-:Y:S01]  /*0270*/  LOP3.LUT R229, R233.reuse, 0xc, RZ, 0xfc, !PT ;  /* 0x0000000ce9e57812 */ /* 0x040fe200078efcff */
[----:B-1----:R-:W1:Y:S01]  /*0280*/  MUFU.RCP R0, R0 ;  /* 0x0000000000007308 */ /* 0x002e620000001000 */
[C---:B------:R-:W-:Y:S02]  /*0290*/  LOP3.LUT R228, R233.reuse, 0x10, RZ, 0xfc, !PT ;  /* 0x00000010e9e47812 */ /* 0x040fe400078efcff */
[C---:B------:R-:W-:Y:S02]  /*02a0*/  LOP3.LUT R227, R233.reuse, 0x14, RZ, 0xfc, !PT ;  /* 0x00000014e9e37812 */ /* 0x040fe400078efcff */
[C---:B------:R-:W-:Y:S02]  /*02b0*/  LOP3.LUT R226, R233.reuse, 0x18, RZ, 0xfc, !PT ;  /* 0x00000018e9e27812 */ /* 0x040fe400078efcff */
[----:B------:R-:W-:-:S02]  /*02c0*/  LOP3.LUT R225, R233, 0x1c, RZ, 0xfc, !PT ;  /* 0x0000001ce9e17812 */ /* 0x000fc400078efcff */
[C---:B------:R-:W-:Y:S02]  /*02d0*/  LOP3.LUT R224, R233.reuse, 0x20, RZ, 0xfc, !PT ;  /* 0x00000020e9e07812 */ /* 0x040fe400078efcff */
[C---:B------:R-:W-:Y:S02]  /*02e0*/  LOP3.LUT R223, R233.reuse, 0x24, RZ, 0xfc, !PT ;  /* 0x00000024e9df7812 */ /* 0x040fe400078efcff */
[C---:B------:R-:W-:Y:S02]  /*02f0*/  LOP3.LUT R222, R233.reuse, 0x28, RZ, 0xfc, !PT ;  /* 0x00000028e9de7812 */ /* 0x040fe400078efcff */
[C---:B------:R-:W-:Y:S02]  /*0300*/  LOP3.LUT R221, R233.reuse, 0x2c, RZ, 0xfc, !PT ;  /* 0x0000002ce9dd7812 */ /* 0x040fe400078efcff */
[----:B-1----:R-:W-:Y:S01]  /*0310*/  IADD3 R2, R0, 0xffffffe, RZ ;  /* 0x0ffffffe00027810 */ /* 0x002fe20007ffe0ff */
[----:B------:R-:W-:Y:S01]  /*0320*/  IMAD.MOV R0, RZ, RZ, -R11 ;  /* 0x000000ffff007224 */ /* 0x000fe200078e0a0b */
[----:B------:R-:W-:-:S02]  /*0330*/  LOP3.LUT R220, R233, 0x30, RZ, 0xfc, !PT ;  /* 0x00000030e9dc7812 */ /* 0x000fc400078efcff */
[----:B------:R1:W2:Y:S01]  /*0340*/  F2I.FTZ.U32.TRUNC.NTZ R3, R2 ;  /* 0x0000000200037305 */ /* 0x0002a2000021f000 */
[C---:B------:R-:W-:Y:S02]  /*0350*/  LOP3.LUT R219, R233.reuse, 0x34, RZ, 0xfc, !PT ;  /* 0x00000034e9db7812 */ /* 0x040fe400078efcff */
[C---:B------:R-:W-:Y:S02]  /*0360*/  LOP3.LUT R218, R233.reuse, 0x38, RZ, 0xfc, !PT ;  /* 0x00000038e9da7812 */ /* 0x040fe400078efcff */
[C---:B------:R-:W-:Y:S02]  /*0370*/  LOP3.LUT R217, R233.reuse, 0x3c, RZ, 0xfc, !PT ;  /* 0x0000003ce9d97812 */ /* 0x040fe400078efcff */
[C---:B------:R-:W-:Y:S01]  /*0380*/  LOP3.LUT R216, R233.reuse, 0x40, RZ, 0xfc, !PT ;  /* 0x00000040e9d87812 */ /* 0x040fe200078efcff */
[----:B-1----:R-:W-:Y:S01]  /*0390*/  IMAD.MOV.U32 R2, RZ, RZ, RZ ;  /* 0x000000ffff027224 */ /* 0x002fe200078e00ff */
[C---:B------:R-:W-:Y:S02]  /*03a0*/  LOP3.LUT R215, R233.reuse, 0x44, RZ, 0xfc, !PT ;  /* 0x00000044e9d77812 */ /* 0x040fe400078efcff */
[----:B------:R-:W-:-:S02]  /*03b0*/  LOP3.LUT R214, R233, 0x48, RZ, 0xfc, !PT ;  /* 0x00000048e9d67812 */ /* 0x000fc400078efcff */
[C---:B------:R-:W-:Y:S01]  /*03c0*/  LOP3.LUT R213, R233.reuse, 0x4c, RZ, 0xfc, !PT ;  /* 0x0000004ce9d57812 */ /* 0x040fe200078efcff */
[--C-:B--2---:R-:W-:Y:S01]  /*03d0*/  IMAD.MOV R8, RZ, RZ, -R3.reuse ;  /* 0x000000ffff087224 */ /* 0x104fe200078e0a03 */
[C---:B------:R-:W-:Y:S02]  /*03e0*/  LOP3.LUT R212, R233.reuse, 0x50, RZ, 0xfc, !PT ;  /* 0x00000050e9d47812 */ /* 0x040fe400078efcff */
[C---:B------:R-:W-:Y:S01]  /*03f0*/  LOP3.LUT R211, R233.reuse, 0x54, RZ, 0xfc, !PT ;  /* 0x00000054e9d37812 */ /* 0x040fe200078efcff */
[----:B------:R-:W-:Y:S01]  /*0400*/  IMAD R9, R8, R7, RZ ;  /* 0x0000000708097224 */ /* 0x000fe200078e02ff */
[C---:B------:R-:W-:Y:S01]  /*0410*/  LOP3.LUT R210, R233.reuse, 0x58, RZ, 0xfc, !PT ;  /* 0x00000058e9d27812 */ /* 0x040fe200078efcff */
[----:B------:R-:W-:Y:S01]  /*0420*/  IMAD.MOV.U32 R8, RZ, RZ, R10 ;  /* 0x000000ffff087224 */ /* 0x000fe200078e000a */
[----:B------:R-:W-:Y:S01]  /*0430*/  LOP3.LUT R209, R233, 0x5c, RZ, 0xfc, !PT ;  /* 0x0000005ce9d17812 */ /* 0x000fe200078efcff */
[----:B------:R-:W-:Y:S01]  /*0440*/  IMAD.HI.U32 R3, R3, R9, R2 ;  /* 0x0000000903037227 */ /* 0x000fe200078e0002 */
[----:B------:R-:W-:-:S02]  /*0450*/  LOP3.LUT R208, R233, 0x60, RZ, 0xfc, !PT ;  /* 0x00000060e9d07812 */ /* 0x000fc400078efcff */
[C---:B------:R-:W-:Y:S02]  /*0460*/  LOP3.LUT R207, R233.reuse, 0x64, RZ, 0xfc, !PT ;  /* 0x00000064e9cf7812 */ /* 0x040fe400078efcff */
[----:B------:R-:W-:Y:S01]  /*0470*/  LOP3.LUT R206, R233, 0x68, RZ, 0xfc, !PT ;  /* 0x00000068e9ce7812 */ /* 0x000fe200078efcff */
[----:B------:R-:W-:Y:S01]  /*0480*/  IMAD.HI.U32 R3, R3, R8, RZ ;  /* 0x0000000803037227 */ /* 0x000fe200078e00ff */
[C---:B------:R-:W-:Y:S02]  /*0490*/  LOP3.LUT R205, R233.reuse, 0x6c, RZ, 0xfc, !PT ;  /* 0x0000006ce9cd7812 */ /* 0x040fe400078efcff */
[----:B------:R-:W-:Y:S01]  /*04a0*/  LOP3.LUT R204, R233, 0x70, RZ, 0xfc, !PT ;  /* 0x00000070e9cc7812 */ /* 0x000fe200078efcff */
[----:B------:R-:W-:Y:S01]  /*04b0*/  IMAD R0, R3, R0, R8 ;  /* 0x0000000003007224 */ /* 0x000fe200078e0208 */
[C---:B------:R-:W-:Y:S02]  /*04c0*/  LOP3.LUT R203, R233.reuse, 0x74, RZ, 0xfc, !PT ;  /* 0x00000074e9cb7812 */ /* 0x040fe400078efcff */
[----:B------:R-:W-:-:S02]  /*04d0*/  LOP3.LUT R202, R233, 0x78, RZ, 0xfc, !PT ;  /* 0x00000078e9ca7812 */ /* 0x000fc400078efcff */
[----:B------:R-:W-:Y:S02]  /*04e0*/  ISETP.GT.U32.AND P1, PT, R7, R0, PT ;  /* 0x000000000700720c */ /* 0x000fe40003f24070 */
[----:B------:R-:W-:-:S11]  /*04f0*/  LOP3.LUT R201, R233, 0x7c, RZ, 0xfc, !PT ;  /* 0x0000007ce9c97812 */ /* 0x000fd600078efcff */
[----:B------:R-:W-:Y:S01]  /*0500*/  @!P1 IMAD.IADD R0, R0, 0x1, -R7 ;  /* 0x0000000100009824 */ /* 0x000fe200078e0a07 */
[----:B------:R-:W-:Y:S02]  /*0510*/  @!P1 IADD3 R3, R3, 0x1, RZ ;  /* 0x0000000103039810 */ /* 0x000fe40007ffe0ff */
[----:B------:R-:W-:Y:S02]  /*0520*/  ISETP.NE.AND P1, PT, R4, RZ, PT ;  /* 0x000000ff0400720c */ /* 0x000fe40003f25270 */
[----:B------:R-:W-:Y:S02]  /*0530*/  ISETP.GE.U32.AND P0, PT, R0, R7, PT ;  /* 0x000000070000720c */ /* 0x000fe40003f06070 */
[----:B------:R-:W-:-:S04]  /*0540*/  LOP3.LUT R0, R5, R4, RZ, 0x3c, !PT ;  /* 0x0000000405007212 */ /* 0x000fc800078e3cff */
[----:B------:R-:W-:Y:S02]  /*0550*/  ISETP.GE.AND P2, PT, R0, RZ, PT ;  /* 0x000000ff0000720c */ /* 0x000fe40003f46270 */
[----:B------:R-:W-:-:S05]  /*0560*/  IADD3 R0, R6, c[0x0][0x178], RZ ;  /* 0x00005e0006007a10 */ /* 0x000fca0007ffe0ff */
[----:B------:R-:W-:-:S05]  /*0570*/  @P0 IADD3 R3, R3, 0x1, RZ ;  /* 0x0000000103030810 */ /* 0x000fca0007ffe0ff */
[----:B------:R-:W-:Y:S01]  /*0580*/  IMAD.MOV.U32 R2, RZ, RZ, R3 ;  /* 0x000000ffff027224 */ /* 0x000fe200078e0003 */
[----:B------:R-:W-:-:S03]  /*0590*/  SHF.R.S32.HI R3, RZ, 0x1f, R0 ;  /* 0x0000001fff037819 */ /* 0x000fc60000011400 */
[----:B------:R-:W-:Y:S01]  /*05a0*/  @!P2 IMAD.MOV R2, RZ, RZ, -R2 ;  /* 0x000000ffff02a224 */ /* 0x000fe200078e0a02 */
[----:B------:R-:W-:Y:S02]  /*05b0*/  @!P1 LOP3.LUT R2, RZ, R4, RZ, 0x33, !PT ;  /* 0x00000004ff029212 */ /* 0x000fe400078e33ff */
[----:B------:R-:W-:-:S03]  /*05c0*/  LEA.HI R3, R3, R0, RZ, 0x6 ;  /* 0x0000000003037211 */ /* 0x000fc600078f30ff */
[----:B------:R-:W-:Y:S02]  /*05d0*/  IMAD.SHL.U32 R11, R2, 0x8, RZ ;  /* 0x00000008020b7824 */ /* 0x000fe400078e00ff */
[----:B------:R-:W-:-:S03]  /*05e0*/  IMAD.MOV R2, RZ, RZ, -R2 ;  /* 0x000000ffff027224 */ /* 0x000fc600078e0a02 */
[----:B------:R-:W-:Y:S01]  /*05f0*/  LEA.HI.SX32 R3, R3, -R11, 0x1a ;  /* 0x8000000b03037211 */ /* 0x000fe200078fd2ff */
[----:B------:R-:W-:Y:S02]  /*0600*/  IMAD R12, R4, R2, R5 ;  /* 0x00000002040c7224 */ /* 0x000fe400078e0205 */
[----:B------:R-:W-:Y:S01]  /*0610*/  IMAD.MOV.U32 R2, RZ, RZ, RZ ;  /* 0x000000ffff027224 */ /* 0x000fe200078e00ff */
[----:B------:R-:W-:Y:S02]  /*0620*/  IMNMX R13, R3, 0x8, PT ;  /* 0x00000008030d7817 */ /* 0x000fe40003800200 */
[----:B------:R-:W-:Y:S02]  /*0630*/  IABS R4, R12 ;  /* 0x0000000c00047213 */ /* 0x000fe40000000000 */
[----:B------:R-:W-:-:S04]  /*0640*/  IABS R7, R13 ;  /* 0x0000000d00077213 */ /* 0x000fc80000000000 */
[----:B------:R-:W1:Y:S08]  /*0650*/  I2F.RP R0, R7 ;  /* 0x0000000700007306 */ /* 0x000e700000209400 */
[----:B-1----:R-:W1:Y:S02]  /*0660*/  MUFU.RCP R0, R0 ;  /* 0x0000000000007308 */ /* 0x002e640000001000 */
[----:B-1----:R-:W-:-:S06]  /*0670*/  IADD3 R3, R0, 0xffffffe, RZ ;  /* 0x0ffffffe00037810 */ /* 0x002fcc0007ffe0ff */
[----:B------:R-:W1:Y:S02]  /*0680*/  F2I.FTZ.U32.TRUNC.NTZ R3, R3 ;  /* 0x0000000300037305 */ /* 0x000e64000021f000 */
[----:B-1----:R-:W-:-:S04]  /*0690*/  IMAD.MOV R6, RZ, RZ, -R3 ;  /* 0x000000ffff067224 */ /* 0x002fc800078e0a03 */
[----:B------:R-:W-:Y:S01]  /*06a0*/  IMAD R5, R6, R7, RZ ;  /* 0x0000000706057224 */ /* 0x000fe200078e02ff */
[----:B------:R-:W-:-:S03]  /*06b0*/  IABS R6, R13 ;  /* 0x0000000d00067213 */ /* 0x000fc60000000000 */
[----:B------:R-:W-:Y:S01]  /*06c0*/  IMAD.HI.U32 R2, R3, R5, R2 ;  /* 0x0000000503027227 */ /* 0x000fe200078e0002 */
[----:B------:R-:W-:-:S03]  /*06d0*/  IABS R3, c[0x0][0x17c] ;  /* 0x00005f0000037a13 */ /* 0x000fc60000000000 */
[----:B------:R-:W-:Y:S01]  /*06e0*/  IMAD.MOV.U32 R5, RZ, RZ, R4 ;  /* 0x000000ffff057224 */ /* 0x000fe200078e0004 */
[----:B------:R-:W-:Y:S01]  /*06f0*/  IABS R4, c[0x0][0x178] ;  /* 0x00005e0000047a13 */ /* 0x000fe20000000000 */
[----:B------:R-:W-:Y:S02]  /*0700*/  IMAD.MOV R0, RZ, RZ, -R6 ;  /* 0x000000ffff007224 */ /* 0x000fe400078e0a06 */
[----:B------:R-:W-:Y:S01]  /*0710*/  IMAD.HI.U32 R2, R2, R5, RZ ;  /* 0x0000000502027227 */ /* 0x000fe200078e00ff */
[----:B------:R-:W1:Y:S03]  /*0720*/  I2F.RP R6, R3 ;  /* 0x0000000300067306 */ /* 0x000e660000209400 */
[----:B------:R-:W-:-:S05]  /*0730*/  IMAD R0, R2, R0, R5 ;  /* 0x0000000002007224 */ /* 0x000fca00078e0205 */
[----:B------:R-:W-:Y:S01]  /*0740*/  ISETP.GT.U32.AND P1, PT, R7, R0, PT ;  /* 0x000000000700720c */ /* 0x000fe20003f24070 */
[----:B------:R-:W2:Y:S08]  /*0750*/  I2F.RP R5, R4 ;  /* 0x0000000400057306 */ /* 0x000eb00000209400 */
[----:B-1----:R-:W1:Y:S04]  /*0760*/  MUFU.RCP R6, R6 ;  /* 0x0000000600067308 */ /* 0x002e680000001000 */
[----:B------:R-:W-:Y:S01]  /*0770*/  @!P1 IMAD.IADD R0, R0, 0x1, -R7 ;  /* 0x0000000100009824 */ /* 0x000fe200078e0a07 */
[----:B------:R-:W-:-:S02]  /*0780*/  @!P1 IADD3 R2, R2, 0x1, RZ ;  /* 0x0000000102029810 */ /* 0x000fc40007ffe0ff */
[----:B------:R-:W-:Y:S01]  /*0790*/  ISETP.NE.AND P1, PT, R13, RZ, PT ;  /* 0x000000ff0d00720c */ /* 0x000fe20003f25270 */
[----:B--2---:R-:W2:Y:S01]  /*07a0*/  MUFU.RCP R5, R5 ;  /* 0x0000000500057308 */ /* 0x004ea20000001000 */
[----:B------:R-:W-:Y:S01]  /*07b0*/  ISETP.GE.U32.AND P0, PT, R0, R7, PT ;  /* 0x000000070000720c */ /* 0x000fe20003f06070 */
[----:B------:R-:W-:Y:S01]  /*07c0*/  IMAD.SHL.U32 R7, R188, 0x4, RZ ;  /* 0x00000004bc077824 */ /* 0x000fe200078e00ff */
[----:B------:R-:W-:-:S04]  /*07d0*/  LOP3.LUT R0, R12, R13, RZ, 0x3c, !PT ;  /* 0x0000000d0c007212 */ /* 0x000fc800078e3cff */
[----:B------:R-:W-:Y:S02]  /*07e0*/  ISETP.GE.AND P2, PT, R0, RZ, PT ;  /* 0x000000ff0000720c */ /* 0x000fe40003f46270 */
[----:B-1----:R-:W-:Y:S02]  /*07f0*/  IADD3 R8, R6, 0xffffffe, RZ ;  /* 0x0ffffffe06087810 */ /* 0x002fe40007ffe0ff */
[----:B------:R-:W-:Y:S02]  /*0800*/  SHF.R.U32.HI R0, RZ, 0x7, R148 ;  /* 0x00000007ff007819 */ /* 0x000fe40000011694 */
[----:B------:R-:W1:Y:S01]  /*0810*/  F2I.FTZ.U32.TRUNC.NTZ R9, R8 ;  /* 0x0000000800097305 */ /* 0x000e62000021f000 */
[----:B------:R-:W-:Y:S02]  /*0820*/  @P0 IADD3 R2, R2, 0x1, RZ ;  /* 0x0000000102020810 */ /* 0x000fe40007ffe0ff */
[----:B--2---:R-:W-:Y:S02]  /*0830*/  IADD3 R6, R5, 0xffffffe, RZ ;  /* 0x0ffffffe05067810 */ /* 0x004fe40007ffe0ff */
[----:B------:R-:W-:-:S02]  /*0840*/  SGXT.U32 R5, R0, 0x1 ;  /* 0x000000010005781a */ /* 0x000fc40000000000 */
[----:B------:R-:W-:Y:S01]  /*0850*/  @!P2 IMAD.MOV R2, RZ, RZ, -R2 ;  /* 0x000000ffff02a224 */ /* 0x000fe200078e0a02 */
[----:B------:R-:W-:Y:S02]  /*0860*/  @!P1 LOP3.LUT R2, RZ, R13, RZ, 0x33, !PT ;  /* 0x0000000dff029212 */ /* 0x000fe400078e33ff */
[----:B------:R-:W-:Y:S02]  /*0870*/  ISETP.GE.AND P0, PT, R233, c[0x0][0x180], PT ;  /* 0x00006000e9007a0c */ /* 0x000fe40003f06270 */
[----:B------:R-:W-:Y:S01]  /*0880*/  LOP3.LUT R184, R7, 0x210, R184, 0x78, !PT ;  /* 0x0000021007b87812 */ /* 0x000fe200078e78b8 */
[----:B------:R-:W-:Y:S01]  /*0890*/  IMAD.SHL.U32 R0, R2, 0x40, RZ ;  /* 0x0000004002007824 */ /* 0x000fe200078e00ff */
[----:B------:R2:W3:Y:S01]  /*08a0*/  F2I.FTZ.U32.TRUNC.NTZ R7, R6 ;  /* 0x0000000600077305 */ /* 0x0004e2000021f000 */
[----:B------:R-:W-:Y:S01]  /*08b0*/  IMAD.MOV R2, RZ, RZ, -R2 ;  /* 0x000000ffff027224 */ /* 0x000fe200078e0a02 */
[----:B------:R-:W-:Y:S01]  /*08c0*/  ISETP.GE.AND P1, PT, R231, c[0x0][0x180], PT ;  /* 0x00006000e7007a0c */ /* 0x000fe20003f26270 */
[--C-:B-1----:R-:W-:Y:S01]  /*08d0*/  IMAD.MOV R8, RZ, RZ, -R9.reuse ;  /* 0x000000ffff087224 */ /* 0x102fe200078e0a09 */
[----:B------:R-:W-:Y:S01]  /*08e0*/  LOP3.LUT R10, R0, R5, RZ, 0xfc, !PT ;  /* 0x00000005000a7212 */ /* 0x000fe200078efcff */
[----:B------:R-:W-:Y:S01]  /*08f0*/  IMAD R2, R13, R2, R12 ;  /* 0x000000020d027224 */ /* 0x000fe200078e020c */
[----:B------:R-:W-:Y:S01]  /*0900*/  LOP3.LUT R183, R184, 0x20, RZ, 0x3c, !PT ;  /* 0x00000020b8b77812 */ /* 0x000fe200078e3cff */
[----:B------:R-:W-:Y:S01]  /*0910*/  IMAD R5, R8, R3, RZ ;  /* 0x0000000308057224 */ /* 0x000fe200078e02ff */
[----:B------:R-:W-:Y:S01]  /*0920*/  LOP3.LUT R15, R10, 0x3e, RZ, 0xfc, !PT ;  /* 0x0000003e0a0f7812 */ /* 0x000fe200078efcff */
[----:B------:R-:W-:Y:S01]  /*0930*/  IMAD.MOV.U32 R8, RZ, RZ, RZ ;  /* 0x000000ffff087224 */ /* 0x000fe200078e00ff */
[----:B------:R-:W-:Y:S01]  /*0940*/  IABS R12, R10 ;  /* 0x0000000a000c7213 */ /* 0x000fe20000000000 */
[----:B------:R-:W-:Y:S01]  /*0950*/  IMAD.IADD R2, R11, 0x1, R2 ;  /* 0x000000010b027824 */ /* 0x000fe200078e0202 */
[----:B------:R-:W-:Y:S01]  /*0960*/  IABS R164, R15 ;  /* 0x0000000f00a47213 */ /* 0x000fe20000000000 */
[----:B------:R-:W-:Y:S01]  /*0970*/  IMAD.HI.U32 R8, R9, R5, R8 ;  /* 0x0000000509087227 */ /* 0x000fe200078e0008 */
[----:B------:R-:W-:-:S02]  /*0980*/  SEL R5, R179, RZ, !P0 ;  /* 0x000000ffb3057207 */ /* 0x000fc40004000000 */
[----:B--2---:R-:W-:Y:S01]  /*0990*/  SEL R6, R179, RZ, !P1 ;  /* 0x000000ffb3067207 */ /* 0x004fe20004800000 */
[----:B---3--:R-:W-:Y:S01]  /*09a0*/  IMAD.MOV R9, RZ, RZ, -R7 ;  /* 0x000000ffff097224 */ /* 0x008fe200078e0a07 */
[----:B------:R-:W-:Y:S01]  /*09b0*/  ISETP.NE.U32.AND P3, PT, R5, RZ, PT ;  /* 0x000000ff0500720c */ /* 0x000fe20003f65070 */
[----:B------:R-:W-:Y:S01]  /*09c0*/  IMAD.HI.U32 R5, R8, R164, RZ ;  /* 0x000000a408057227 */ /* 0x000fe200078e00ff */
[----:B------:R-:W-:Y:S02]  /*09d0*/  ISETP.NE.U32.AND P1, PT, R6, RZ, PT ;  /* 0x000000ff0600720c */ /* 0x000fe40003f25070 */
[C---:B------:R-:W-:Y:S01]  /*09e0*/  LOP3.LUT R17, R10.reuse, 0x6, RZ, 0xfc, !PT ;  /* 0x000000060a117812 */ /* 0x040fe200078efcff */
[----:B------:R-:W-:Y:S01]  /*09f0*/  IMAD.MOV R5, RZ, RZ, -R5 ;  /* 0x000000ffff057224 */ /* 0x000fe200078e0a05 */
[----:B------:R-:W-:Y:S01]  /*0a00*/  LOP3.LUT R13, R10, 0x4, RZ, 0xfc, !PT ;  /* 0x000000040a0d7812 */ /* 0x000fe200078efcff */
[----:B------:R-:W-:Y:S01]  /*0a10*/  IMAD R9, R9, R4, RZ ;  /* 0x0000000409097224 */ /* 0x000fe200078e02ff */
[----:B------:R-:W-:Y:S01]  /*0a20*/  IABS R18, R17 ;  /* 0x0000001100127213 */ /* 0x000fe20000000000 */
[----:B------:R-:W-:Y:S01]  /*0a30*/  IMAD R164, R3, R5, R164 ;  /* 0x0000000503a47224 */ /* 0x000fe200078e02a4 */
[----:B------:R-:W-:Y:S01]  /*0a40*/  ISETP.GE.AND P6, PT, R15, RZ, PT ;  /* 0x000000ff0f00720c */ /* 0x000fe20003fc6270 */
[----:B------:R-:W-:Y:S01]  /*0a50*/  IMAD.HI.U32 R5, R8, R12, RZ ;  /* 0x0000000c08057227 */ /* 0x000fe200078e00ff */
[----:B------:R-:W-:-:S02]  /*0a60*/  IABS R16, R13 ;  /* 0x0000000d00107213 */ /* 0x000fc40000000000 */
[C---:B------:R-:W-:Y:S01]  /*0a70*/  ISETP.GT.U32.AND P4, PT, R3.reuse, R164, PT ;  /* 0x000000a40300720c */ /* 0x040fe20003f84070 */
[----:B------:R-:W-:Y:S01]  /*0a80*/  IMAD.MOV R5, RZ, RZ, -R5 ;  /* 0x000000ffff057224 */ /* 0x000fe200078e0a05 */
[C---:B------:R-:W-:Y:S01]  /*0a90*/  LOP3.LUT R19, R10.reuse, 0x8, RZ, 0xfc, !PT ;  /* 0x000000080a137812 */ /* 0x040fe200078efcff */
[----:B------:R-:W-:Y:S01]  /*0aa0*/  IMAD.MOV.U32 R6, RZ, RZ, RZ ;  /* 0x000000ffff067224 */ /* 0x000fe200078e00ff */
[C---:B------:R-:W-:Y:S01]  /*0ab0*/  LOP3.LUT R15, R10.reuse, 0xe, RZ, 0xfc, !PT ;  /* 0x0000000e0a0f7812 */ /* 0x040fe200078efcff */
[----:B------:R-:W-:Y:S01]  /*0ac0*/  IMAD R12, R3, R5, R12 ;  /* 0x00000005030c7224 */ /* 0x000fe200078e020c */
[----:B------:R-:W-:Y:S01]  /*0ad0*/  IABS R20, R19 ;  /* 0x0000001300147213 */ /* 0x000fe20000000000 */
[----:B------:R-:W-:Y:S01]  /*0ae0*/  IMAD.HI.U32 R6, R7, R9, R6 ;  /* 0x0000000907067227 */ /* 0x000fe200078e0006 */
[----:B------:R-:W-:Y:S02]  /*0af0*/  LOP3.LUT R7, R10, 0x2, RZ, 0xfc, !PT ;  /* 0x000000020a077812 */ /* 0x000fe400078efcff */
[----:B------:R-:W-:Y:S01]  /*0b00*/  ISETP.GT.U32.AND P0, PT, R3, R12, PT ;  /* 0x0000000c0300720c */ /* 0x000fe20003f04070 */
[----:B------:R-:W-:Y:S01]  /*0b10*/  IMAD.HI.U32 R9, R8, R18, RZ ;  /* 0x0000001208097227 */ /* 0x000fe200078e00ff */
[----:B------:R-:W-:-:S02]  /*0b20*/  IABS R14, R7 ;  /* 0x00000007000e7213 */ /* 0x000fc40000000000 */
[----:B------:R-:W-:Y:S01]  /*0b30*/  ISETP.GE.AND P2, PT, R7, RZ, PT ;  /* 0x000000ff0700720c */ /* 0x000fe20003f46270 */
[----:B------:R-:W-:Y:S01]  /*0b40*/  @!P4 IMAD.IADD R164, R164, 0x1, -R3 ;  /* 0x00000001a4a4c824 */ /* 0x000fe200078e0a03 */
[----:B------:R-:W-:Y:S01]  /*0b50*/  IABS R26, R15 ;  /* 0x0000000f001a7213 */ /* 0x000fe20000000000 */
[----:B------:R-:W-:Y:S01]  /*0b60*/  IMAD.HI.U32 R5, R8, R14, RZ ;  /* 0x0000000e08057227 */ /* 0x000fe200078e00ff */
[----:B------:R-:W-:Y:S02]  /*0b70*/  LOP3.LUT R21, R10, 0x24, RZ, 0xfc, !PT ;  /* 0x000000240a157812 */ /* 0x000fe400078efcff */
[C---:B------:R-:W-:Y:S01]  /*0b80*/  ISETP.GT.U32.AND P5, PT, R3.reuse, R164, PT ;  /* 0x000000a40300720c */ /* 0x040fe20003fa4070 */
[----:B------:R-:W-:Y:S01]  /*0b90*/  IMAD.MOV R11, RZ, RZ, -R5 ;  /* 0x000000ffff0b7224 */ /* 0x000fe200078e0a05 */
[----:B------:R-:W-:Y:S01]  /*0ba0*/  IABS R48, R21 ;  /* 0x0000001500307213 */ /* 0x000fe20000000000 */
[----:B------:R-:W-:Y:S01]  /*0bb0*/  @!P0 IMAD.IADD R12, R12, 0x1, -R3 ;  /* 0x000000010c0c8824 */ /* 0x000fe200078e0a03 */
[C---:B------:R-:W-:Y:S01]  /*0bc0*/  LOP3.LUT R23, R10.reuse, 0x36, RZ, 0xfc, !PT ;  /* 0x000000360a177812 */ /* 0x040fe200078efcff */
[C---:B------:R-:W-:Y:S01]  /*0bd0*/  IMAD R14, R3.reuse, R11, R14 ;  /* 0x0000000b030e7224 */ /* 0x040fe200078e020e */
[----:B------:R-:W-:Y:S01]  /*0be0*/  LOP3.LUT R11, R10, 0xc, RZ, 0xfc, !PT ;  /* 0x0000000c0a0b7812 */ /* 0x000fe200078efcff */
[----:B------:R-:W-:Y:S01]  /*0bf0*/  IMAD.HI.U32 R7, R8, R16, RZ ;  /* 0x0000001008077227 */ /* 0x000fe200078e00ff */
[----:B------:R-:W-:-:S02]  /*0c00*/  ISETP.GT.U32.AND P4, PT, R3, R12, PT ;  /* 0x0000000c0300720c */ /* 0x000fc40003f84070 */
[C---:B------:R-:W-:Y:S01]  /*0c10*/  ISETP.GT.U32.AND P0, PT, R3.reuse, R14, PT ;  /* 0x0000000e0300720c */ /* 0x040fe20003f04070 */
[----:B------:R-:W-:Y:S01]  /*0c20*/  IMAD.MOV R9, RZ, RZ, -R9 ;  /* 0x000000ffff097224 */ /* 0x000fe200078e0a09 */
[----:B------:R-:W-:Y:S01]  /*0c30*/  IABS R24, R11 ;  /* 0x0000000b00187213 */ /* 0x000fe20000000000 */
[----:B------:R-:W-:Y:S01]  /*0c40*/  @!P5 IMAD.IADD R164, R164, 0x1, -R3 ;  /* 0x00000001a4a4d824 */ /* 0x000fe200078e0a03 */
[C---:B------:R-:W-:Y:S01]  /*0c50*/  LOP3.LUT R25, R10.reuse, 0x38, RZ, 0xfc, !PT ;  /* 0x000000380a197812 */ /* 0x040fe200078efcff */
[----:B------:R-:W-:Y:S01]  /*0c60*/  IMAD.MOV R7, RZ, RZ, -R7 ;  /* 0x000000ffff077224 */ /* 0x000fe200078e0a07 */
[C---:B------:R-:W-:Y:S01]  /*0c70*/  LOP3.LUT R27, R10.reuse, 0x3a, RZ, 0xfc, !PT ;  /* 0x0000003a0a1b7812 */ /* 0x040fe200078efcff */
[----:B------:R-:W-:Y:S01]  /*0c80*/  IMAD R18, R3, R9, R18 ;  /* 0x0000000903127224 */ /* 0x000fe200078e0212 */
[C---:B------:R-:W-:Y:S01]  /*0c90*/  LOP3.LUT R9, R10.reuse, 0xa, RZ, 0xfc, !PT ;  /* 0x0000000a0a097812 */ /* 0x040fe200078efcff */
[----:B------:R-:W-:Y:S01]  /*0ca0*/  @!P6 IMAD.MOV R164, RZ, RZ, -R164 ;  /* 0x000000ffffa4e224 */ /* 0x000fe200078e0aa4 */
[----:B------:R-:W-:Y:S01]  /*0cb0*/  ISETP.GE.AND P6, PT, R10, RZ, PT ;  /* 0x000000ff0a00720c */ /* 0x000fe20003fc6270 */
[----:B------:R-:W-:Y:S01]  /*0cc0*/  IMAD.HI.U32 R5, R8, R20, RZ ;  /* 0x0000001408057227 */ /* 0x000fe200078e00ff */
[----:B------:R-:W-:-:S02]  /*0cd0*/  IABS R22, R9 ;  /* 0x0000000900167213 */ /* 0x000fc40000000000 */
[----:B------:R-:W-:Y:S01]  /*0ce0*/  IABS R66, R25 ;  /* 0x0000001900427213 */ /* 0x000fe20000000000 */
[C---:B------:R-:W-:Y:S02]  /*0cf0*/  IMAD R16, R3.reuse, R7, R16 ;  /* 0x0000000703107224 */ /* 0x040fe400078e0210 */
[----:B------:R-:W-:Y:S01]  /*0d00*/  @!P4 IMAD.IADD R12, R12, 0x1, -R3 ;  /* 0x000000010c0cc824 */ /* 0x000fe200078e0a03 */
[C---:B------:R-:W-:Y:S01]  /*0d10*/  ISETP.GT.U32.AND P4, PT, R3.reuse, R18, PT ;  /* 0x000000120300720c */ /* 0x040fe20003f84070 */
[----:B------:R-:W-:Y:S01]  /*0d20*/  IMAD.MOV R5, RZ, RZ, -R5 ;  /* 0x000000ffff057224 */ /* 0x000fe200078e0a05 */
[C---:B------:R-:W-:Y:S01]  /*0d30*/  ISETP.GT.U32.AND P5, PT, R3.reuse, R16, PT ;  /* 0x000000100300720c */ /* 0x040fe20003fa4070 */
[----:B------:R-:W-:Y:S02]  /*0d40*/  @!P0 IMAD.IADD R14, R14, 0x1, -R3 ;  /* 0x000000010e0e8824 */ /* 0x000fe400078e0a03 */
[C---:B------:R-:W-:Y:S02]  /*0d50*/  IMAD R20, R3.reuse, R5, R20 ;  /* 0x0000000503147224 */ /* 0x040fe400078e0214 */
[----:B------:R-:W-:Y:S01]  /*0d60*/  @!P6 IMAD.MOV R12, RZ, RZ, -R12 ;  /* 0x000000ffff0ce224 */ /* 0x000fe200078e0a0c */
[C---:B------:R-:W-:Y:S01]  /*0d70*/  ISETP.GT.U32.AND P0, PT, R3.reuse, R14, PT ;  /* 0x0000000e0300720c */ /* 0x040fe20003f04070 */
[----:B------:R-:W-:Y:S01]  /*0d80*/  IMAD.HI.U32 R5, R8, R22, RZ ;  /* 0x0000001608057227 */ /* 0x000fe200078e00ff */
[----:B------:R-:W-:-:S03]  /*0d90*/  ISETP.GT.U32.AND P6, PT, R3, R20, PT ;  /* 0x000000140300720c */ /* 0x000fc60003fc4070 */
[----:B------:R-:W-:Y:S02]  /*0da0*/  @!P4 IMAD.IADD R18, R18, 0x1, -R3 ;  /* 0x000000011212c824 */ /* 0x000fe400078e0a03 */
[----:B------:R-:W-:Y:S02]  /*0db0*/  IMAD.MOV R5, RZ, RZ, -R5 ;  /* 0x000000ffff057224 */ /* 0x000fe400078e0a05 */
[----:B------:R-:W-:Y:S01]  /*0dc0*/  @!P5 IMAD.IADD R16, R16, 0x1, -R3 ;  /* 0x000000011010d824 */ /* 0x000fe200078e0a03 */
[C---:B------:R-:W-:Y:S01]  /*0dd0*/  ISETP.GT.U32.AND P4, PT, R3.reuse, R18, PT ;  /* 0x000000120300720c */ /* 0x040fe20003f84070 */
[C---:B------:R-:W-:Y:S02]  /*0de0*/  IMAD R22, R3.reuse, R5, R22 ;  /* 0x0000000503167224 */ /* 0x040fe400078e0216 */
[----:B------:R-:W-:Y:S01]  /*0df0*/  IMAD.HI.U32 R7, R8, R24, RZ ;  /* 0x0000001808077227 */ /* 0x000fe200078e00ff */
[----:B------:R-:W-:-:S03]  /*0e00*/  ISETP.GT.U32.AND P5, PT, R3, R16, PT ;  /* 0x000000100300720c */ /* 0x000fc60003fa4070 */
[--C-:B------:R-:W-:Y:S01]  /*0e10*/  @!P0 IMAD.IADD R14, R14, 0x1, -R3.reuse ;  /* 0x000000010e0e8824 */ /* 0x100fe200078e0a03 */
[----:B------:R-:W-:Y:S01]  /*0e20*/  ISETP.GT.U32.AND P0, PT, R3, R22, PT ;  /* 0x000000160300720c */ /* 0x000fe20003f04070 */
[----:B------:R-:W-:Y:S01]  /*0e30*/  @!P6 IMAD.IADD R20, R20, 0x1, -R3 ;  /* 0x000000011414e824 */ /* 0x000fe200078e0a03 */
[----:B------:R-:W-:Y:S01]  /*0e40*/  ISETP.GE.AND P6, PT, R13, RZ, PT ;  /* 0x000000ff0d00720c */ /* 0x000fe20003fc6270 */
[----:B------:R-:W-:Y:S01]  /*0e50*/  IMAD.MOV R7, RZ, RZ, -R7 ;  /* 0x000000ffff077224 */ /* 0x000fe200078e0a07 */
[----:B------:R-:W-:Y:S01]  /*0e60*/  LOP3.LUT R13, R10, 0x16, RZ, 0xfc, !PT ;  /* 0x000000160a0d7812 */ /* 0x000fe200078efcff */
[----:B------:R-:W-:Y:S01]  /*0e70*/  @!P2 IMAD.MOV R14, RZ, RZ, -R14 ;  /* 0x000000ffff0ea224 */ /* 0x000fe200078e0a0e */
[----:B------:R-:W-:Y:S01]  /*0e80*/  ISETP.GT.U32.AND P2, PT, R3, R20, PT ;  /* 0x000000140300720c */ /* 0x000fe20003f44070 */
[----:B------:R-:W-:Y:S01]  /*0e90*/  IMAD.HI.U32 R5, R8, R26, RZ ;  /* 0x0000001a08057227 */ /* 0x000fe200078e00ff */
[----:B------:R-:W-:-:S03]  /*0ea0*/  IABS R34, R13 ;  /* 0x0000000d00227213 */ /* 0x000fc60000000000 */
[----:B------:R-:W-:Y:S01]  /*0eb0*/  IMAD R24, R3, R7, R24 ;  /* 0x0000000703187224 */ /* 0x000fe200078e0218 */
[----:B------:R-:W-:Y:S01]  /*0ec0*/  LOP3.LUT R7, R10, 0x10, RZ, 0xfc, !PT ;  /* 0x000000100a077812 */ /* 0x000fe200078efcff */
[----:B------:R-:W-:Y:S01]  /*0ed0*/  @!P4 IMAD.IADD R18, R18, 0x1, -R3 ;  /* 0x000000011212c824 */ /* 0x000fe200078e0a03 */
[----:B------:R-:W-:Y:S01]  /*0ee0*/  ISETP.GE.AND P4, PT, R17, RZ, PT ;  /* 0x000000ff1100720c */ /* 0x000fe20003f86270 */
[----:B------:R-:W-:Y:S01]  /*0ef0*/  IMAD.MOV R5, RZ, RZ, -R5 ;  /* 0x000000ffff057224 */ /* 0x000fe200078e0a05 */
[----:B------:R-:W-:Y:S01]  /*0f00*/  IABS R28, R7 ;  /* 0x00000007001c7213 */ /* 0x000fe20000000000 */
[--C-:B------:R-:W-:Y:S01]  /*0f10*/  @!P5 IMAD.IADD R16, R16, 0x1, -R3.reuse ;  /* 0x000000011010d824 */ /* 0x100fe200078e0a03 */
[----:B------:R-:W-:Y:S01]  /*0f20*/  ISETP.GT.U32.AND P5, PT, R3, R24, PT ;  /* 0x000000180300720c */ /* 0x000fe20003fa4070 */
[--C-:B------:R-:W-:Y:S01]  /*0f30*/  @!P0 IMAD.IADD R22, R22, 0x1, -R3.reuse ;  /* 0x0000000116168824 */ /* 0x100fe200078e0a03 */
[----:B------:R-:W-:Y:S01]  /*0f40*/  ISETP.GE.AND P0, PT, R19, RZ, PT ;  /* 0x000000ff1300720c */ /* 0x000fe20003f06270 */
[C---:B------:R-:W-:Y:S01]  /*0f50*/  IMAD R26, R3.reuse, R5, R26 ;  /* 0x00000005031a7224 */ /* 0x040fe200078e021a */
[----:B------:R-:W-:Y:S01]  /*0f60*/  LOP3.LUT R17, R10, 0x20, RZ, 0xfc, !PT ;  /* 0x000000200a117812 */ /* 0x000fe200078efcff */
[----:B------:R-:W-:Y:S01]  /*0f70*/  @!P6 IMAD.MOV R16, RZ, RZ, -R16 ;  /* 0x000000ffff10e224 */ /* 0x000fe200078e0a10 */
[C---:B------:R-:W-:Y:S01]  /*0f80*/  ISETP.GT.U32.AND P6, PT, R3.reuse, R22, PT ;  /* 0x000000160300720c */ /* 0x040fe20003fc4070 */
[----:B------:R-:W-:Y:S01]  /*0f90*/  @!P2 IMAD.IADD R20, R20, 0x1, -R3 ;  /* 0x000000011414a824 */ /* 0x000fe200078e0a03 */
[----:B------:R-:W-:Y:S01]  /*0fa0*/  ISETP.GT.U32.AND P2, PT, R3, R26, PT ;  /* 0x0000001a0300720c */ /* 0x000fe20003f44070 */
[----:B------:R-:W-:Y:S01]  /*0fb0*/  @!P4 IMAD.MOV R18, RZ, RZ, -R18 ;  /* 0x000000ffff12c224 */ /* 0x000fe200078e0a12 */
[----:B------:R-:W-:Y:S01]  /*0fc0*/  ISETP.GE.AND P4, PT, R9, RZ, PT ;  /* 0x000000ff0900720c */ /* 0x000fe20003f86270 */
[----:B------:R-:W-:Y:S01]  /*0fd0*/  IMAD.HI.U32 R5, R8, R28, RZ ;  /* 0x0000001c08057227 */ /* 0x000fe200078e00ff */
[----:B------:R-:W-:-:S02]  /*0fe0*/  LOP3.LUT R9, R10, 0x12, RZ, 0xfc, !PT ;  /* 0x000000120a097812 */ /* 0x000fc400078efcff */
[----:B------:R-:W-:Y:S01]  /*0ff0*/  LOP3.LUT R19, R10, 0x22, RZ, 0xfc, !PT ;  /* 0x000000220a137812 */ /* 0x000fe200078efcff */
[----:B------:R-:W-:Y:S01]  /*1000*/  @!P5 IMAD.IADD R24, R24, 0x1, -R3 ;  /* 0x000000011818d824 */ /* 0x000fe200078e0a03 */
[----:B------:R-:W-:Y:S01]  /*1010*/  IABS R30, R9 ;  /* 0x00000009001e7213 */ /* 0x000fe20000000000 */
[----:B------:R-:W-:Y:S01]  /*1020*/  IMAD.MOV R5, RZ, RZ, -R5 ;  /* 0x000000ffff057224 */ /* 0x000fe200078e0a05 */
[----:B------:R-:W-:Y:S01]  /*1030*/  IABS R44, R17 ;  /* 0x00000011002c7213 */ /* 0x000fe20000000000 */
[--C-:B------:R-:W-:Y:S01]  /*1040*/  @!P6 IMAD.IADD R22, R22, 0x1, -R3.reuse ;  /* 0x000000011616e824 */ /* 0x100fe200078e0a03 */
[----:B------:R-:W-:Y:S01]  /*1050*/  ISETP.GT.U32.AND P5, PT, R3, R24, PT ;  /* 0x000000180300720c */ /* 0x000fe20003fa4070 */
[----:B------:R-:W-:Y:S01]  /*1060*/  @!P2 IMAD.IADD R26, R26, 0x1, -R3 ;  /* 0x000000011a1aa824 */ /* 0x000fe200078e0a03 */
[----:B------:R-:W-:Y:S01]  /*1070*/  ISETP.GE.AND P2, PT, R7, RZ, PT ;  /* 0x000000ff0700720c */ /* 0x000fe20003f46270 */
[----:B------:R-:W-:Y:S01]  /*1080*/  @!P0 IMAD.MOV R20, RZ, RZ, -R20 ;  /* 0x000000ffff148224 */ /* 0x000fe200078e0a14 */
[----:B------:R-:W-:Y:S01]  /*1090*/  ISETP.GE.AND P0, PT, R11, RZ, PT ;  /* 0x000000ff0b00720c */ /* 0x000fe20003f06270 */
[----:B------:R-:W-:Y:S01]  /*10a0*/  @!P4 IMAD.MOV R22, RZ, RZ, -R22 ;  /* 0x000000ffff16c224 */ /* 0x000fe200078e0a16 */
[----:B------:R-:W-:Y:S01]  /*10b0*/  LOP3.LUT R11, R10, 0x14, RZ, 0xfc, !PT ;  /* 0x000000140a0b7812 */ /* 0x000fe200078efcff */
[C---:B------:R-:W-:Y:S01]  /*10c0*/  IMAD R28, R3.reuse, R5, R28 ;  /* 0x00000005031c7224 */ /* 0x040fe200078e021c */
[----:B------:R-:W-:Y:S01]  /*10d0*/  ISETP.GT.U32.AND P4, PT, R3, R26, PT ;  /* 0x0000001a0300720c */ /* 0x000fe20003f84070 */
[----:B------:R-:W-:Y:S01]  /*10e0*/  IMAD.HI.U32 R5, R8, R30, RZ ;  /* 0x0000001e08057227 */ /* 0x000fe200078e00ff */
[----:B------:R-:W-:-:S02]  /*10f0*/  IABS R32, R11 ;  /* 0x0000000b00207213 */ /* 0x000fc40000000000 */
[----:B------:R-:W-:Y:S01]  /*1100*/  ISETP.GT.U32.AND P6, PT, R3, R28, PT ;  /* 0x0000001c0300720c */ /* 0x000fe20003fc4070 */
[----:B------:R-:W-:Y:S01]  /*1110*/  IMAD.MOV R7, RZ, RZ, -R5 ;  /* 0x000000ffff077224 */ /* 0x000fe200078e0a05 */
[----:B------:R-:W-:Y:S01]  /*1120*/  IABS R46, R19 ;  /* 0x00000013002e7213 */ /* 0x000fe20000000000 */
[----:B------:R-:W-:Y:S01]  /*1130*/  @!P5 IMAD.IADD R24, R24, 0x1, -R3 ;  /* 0x000000011818d824 */ /* 0x000fe200078e0a03 */
[----:B------:R-:W-:Y:S01]  /*1140*/  ISETP.GE.AND P5, PT, R15, RZ, PT ;  /* 0x000000ff0f00720c */ /* 0x000fe20003fa6270 */
[----:B------:R-:W-:Y:S01]  /*1150*/  IMAD.HI.U32 R5, R8, R32, RZ ;  /* 0x0000002008057227 */ /* 0x000fe200078e00ff */
[----:B------:R-:W-:-:S03]  /*1160*/  LOP3.LUT R15, R10, 0x18, RZ, 0xfc, !PT ;  /* 0x000000180a0f7812 */ /* 0x000fc600078efcff */
[C---:B------:R-:W-:Y:S01]  /*1170*/  IMAD R30, R3.reuse, R7, R30 ;  /* 0x00000007031e7224 */ /* 0x040fe200078e021e */
[----:B------:R-:W-:Y:S01]  /*1180*/  IABS R36, R15 ;  /* 0x0000000f00247213 */ /* 0x000fe20000000000 */
[----:B------:R-:W-:Y:S02]  /*1190*/  IMAD.MOV R7, RZ, RZ, -R5 ;  /* 0x000000ffff077224 */ /* 0x000fe400078e0a05 */
[--C-:B------:R-:W-:Y:S01]  /*11a0*/  @!P4 IMAD.IADD R26, R26, 0x1, -R3.reuse ;  /* 0x000000011a1ac824 */ /* 0x100fe200078e0a03 */
[C---:B------:R-:W-:Y:S01]  /*11b0*/  ISETP.GT.U32.AND P4, PT, R3.reuse, R30, PT ;  /* 0x0000001e0300720c */ /* 0x040fe20003f84070 */
[C---:B------:R-:W-:Y:S02]  /*11c0*/  IMAD R32, R3.reuse, R7, R32 ;  /* 0x0000000703207224 */ /* 0x040fe400078e0220 */
[----:B------:R-:W-:Y:S02]  /*11d0*/  @!P5 IMAD.MOV R26, RZ, RZ, -R26 ;  /* 0x000000ffff1ad224 */ /* 0x000fe400078e0a1a */
[----:B------:R-:W-:Y:S01]  /*11e0*/  @!P6 IMAD.IADD R28, R28, 0x1, -R3 ;  /* 0x000000011c1ce824 */ /* 0x000fe200078e0a03 */
[----:B------:R-:W-:Y:S01]  /*11f0*/  ISETP.GT.U32.AND P5, PT, R3, R32, PT ;  /* 0x000000200300720c */ /* 0x000fe20003fa4070 */
[----:B------:R-:W-:-:S03]  /*1200*/  IMAD.HI.U32 R5, R8, R34, RZ ;  /* 0x0000002208057227 */ /* 0x000fc600078e00ff */
[----:B------:R-:W-:Y:S01]  /*1210*/  ISETP.GT.U32.AND P6, PT, R3, R28, PT ;  /* 0x0000001c0300720c */ /* 0x000fe20003fc4070 */
[----:B------:R-:W-:Y:S01]  /*1220*/  @!P0 IMAD.MOV R24, RZ, RZ, -R24 ;  /* 0x000000ffff188224 */ /* 0x000fe200078e0a18 */
[----:B------:R-:W-:Y:S01]  /*1230*/  ISETP.GE.AND P0, PT, R9, RZ, PT ;  /* 0x000000ff0900720c */ /* 0x000fe20003f06270 */
[----:B------:R-:W-:Y:S01]  /*1240*/  @!P4 IMAD.IADD R30, R30, 0x1, -R3 ;  /* 0x000000011e1ec824 */ /* 0x000fe200078e0a03 */
[----:B------:R-:W-:Y:S01]  /*1250*/  LOP3.LUT R9, R10, 0x1a, RZ, 0xfc, !PT ;  /* 0x0000001a0a097812 */ /* 0x000fe200078efcff */
[----:B------:R-:W-:Y:S02]  /*1260*/  IMAD.MOV R5, RZ, RZ, -R5 ;  /* 0x000000ffff057224 */ /* 0x000fe400078e0a05 */
[----:B------:R-:W-:Y:S01]  /*1270*/  IMAD.HI.U32 R7, R8, R36, RZ ;  /* 0x0000002408077227 */ /* 0x000fe200078e00ff */
[----:B------:R-:W-:Y:S02]  /*1280*/  ISETP.GT.U32.AND P4, PT, R3, R30, PT ;  /* 0x0000001e0300720c */ /* 0x000fe40003f84070 */
[----:B------:R-:W-:Y:S01]  /*1290*/  IABS R38, R9 ;  /* 0x0000000900267213 */ /* 0x000fe20000000000 */
[----:B------:R-:W-:-:S02]  /*12a0*/  @!P5 IMAD.IADD R32, R32, 0x1, -R3 ;  /* 0x000000012020d824 */ /* 0x000fc400078e0a03 */
[C---:B------:R-:W-:Y:S02]  /*12b0*/  IMAD R34, R3.reuse, R5, R34 ;  /* 0x0000000503227224 */ /* 0x040fe400078e0222 */
[----:B------:R-:W-:Y:S01]  /*12c0*/  IMAD.MOV R7, RZ, RZ, -R7 ;  /* 0x000000ffff077224 */ /* 0x000fe200078e0a07 */
[----:B------:R-:W-:Y:S01]  /*12d0*/  ISETP.GT.U32.AND P5, PT, R3, R32, PT ;  /* 0x000000200300720c */ /* 0x000fe20003fa4070 */
[----:B------:R-:W-:-:S04]  /*12e0*/  IMAD.HI.U32 R5, R8, R38, RZ ;  /* 0x0000002608057227 */ /* 0x000fc800078e00ff */
[--C-:B------:R-:W-:Y:S01]  /*12f0*/  @!P4 IMAD.IADD R30, R30, 0x1, -R3.reuse ;  /* 0x000000011e1ec824 */ /* 0x100fe200078e0a03 */
[C---:B------:R-:W-:Y:S01]  /*1300*/  ISETP.GT.U32.AND P4, PT, R3.reuse, R34, PT ;  /* 0x000000220300720c */ /* 0x040fe20003f84070 */
[----:B------:R-:W-:Y:S02]  /*1310*/  IMAD R36, R3, R7, R36 ;  /* 0x0000000703247224 */ /* 0x000fe400078e0224 */
[----:B------:R-:W-:Y:S01]  /*1320*/  @!P6 IMAD.IADD R28, R28, 0x1, -R3 ;  /* 0x000000011c1ce824 */ /* 0x000fe200078e0a03 */
[----:B------:R-:W-:Y:S01]  /*1330*/  ISETP.GE.AND P6, PT, R11, RZ, PT ;  /* 0x000000ff0b00720c */ /* 0x000fe20003fc6270 */
[----:B------:R-:W-:Y:S01]  /*1340*/  IMAD.MOV R7, RZ, RZ, -R5 ;  /* 0x000000ffff077224 */ /* 0x000fe200078e0a05 */
[----:B------:R-:W-:Y:S01]  /*1350*/  LOP3.LUT R11, R10, 0x1c, RZ, 0xfc, !PT ;  /* 0x0000001c0a0b7812 */ /* 0x000fe200078efcff */
[--C-:B------:R-:W-:Y:S01]  /*1360*/  @!P5 IMAD.IADD R32, R32, 0x1, -R3.reuse ;  /* 0x000000012020d824 */ /* 0x100fe200078e0a03 */
[----:B------:R-:W-:Y:S01]  /*1370*/  ISETP.GT.U32.AND P5, PT, R3, R36, PT ;  /* 0x000000240300720c */ /* 0x000fe20003fa4070 */
[----:B------:R-:W-:Y:S01]  /*1380*/  @!P2 IMAD.MOV R28, RZ, RZ, -R28 ;  /* 0x000000ffff1ca224 */ /* 0x000fe200078e0a1c */
[----:B------:R-:W-:Y:S01]  /*1390*/  ISETP.GE.AND P2, PT, R13, RZ, PT ;  /* 0x000000ff0d00720c */ /* 0x000fe20003f46270 */
[C---:B------:R-:W-:Y:S01]  /*13a0*/  IMAD R38, R3.reuse, R7, R38 ;  /* 0x0000000703267224 */ /* 0x040fe200078e0226 */
[----:B------:R-:W-:Y:S01]  /*13b0*/  IABS R40, R11 ;  /* 0x0000000b00287213 */ /* 0x000fe20000000000 */
[----:B------:R-:W-:Y:S01]  /*13c0*/  @!P4 IMAD.IADD R34, R34, 0x1, -R3 ;  /* 0x000000012222c824 */ /* 0x000fe200078e0a03 */
[----:B------:R-:W-:Y:S01]  /*13d0*/  LOP3.LUT R13, R10, 0x1e, RZ, 0xfc, !PT ;  /* 0x0000001e0a0d7812 */ /* 0x000fe200078efcff */
[----:B------:R-:W-:Y:S01]  /*13e0*/  @!P0 IMAD.MOV R30, RZ, RZ, -R30 ;  /* 0x000000ffff1e8224 */ /* 0x000fe200078e0a1e */
[----:B------:R-:W-:Y:S01]  /*13f0*/  ISETP.GT.U32.AND P4, PT, R3, R38, PT ;  /* 0x000000260300720c */ /* 0x000fe20003f84070 */
[----:B------:R-:W-:Y:S01]  /*1400*/  IMAD.HI.U32 R5, R8, R40, RZ ;  /* 0x0000002808057227 */ /* 0x000fe200078e00ff */
[----:B------:R-:W-:-:S03]  /*1410*/  IABS R42, R13 ;  /* 0x0000000d002a7213 */ /* 0x000fc60000000000 */
[----:B------:R-:W-:Y:S02]  /*1420*/  IMAD.MOV R5, RZ, RZ, -R5 ;  /* 0x000000ffff057224 */ /* 0x000fe400078e0a05 */
[----:B------:R-:W-:-:S04]  /*1430*/  IMAD.HI.U32 R7, R8, R42, RZ ;  /* 0x0000002a08077227 */ /* 0x000fc800078e00ff */
[----:B------:R-:W-:Y:S01]  /*1440*/  @!P5 IMAD.IADD R36, R36, 0x1, -R3 ;  /* 0x000000012424d824 */ /* 0x000fe200078e0a03 */
[C---:B------:R-:W-:Y:S01]  /*1450*/  ISETP.GT.U32.AND P5, PT, R3.reuse, R34, PT ;  /* 0x000000220300720c */ /* 0x040fe20003fa4070 */
[C---:B------:R-:W-:Y:S02]  /*1460*/  IMAD R40, R3.reuse, R5, R40 ;  /* 0x0000000503287224 */ /* 0x040fe400078e0228 */
[----:B------:R-:W-:Y:S02]  /*1470*/  IMAD.MOV R7, RZ, RZ, -R7 ;  /* 0x000000ffff077224 */ /* 0x000fe400078e0a07 */
[----:B------:R-:W-:Y:S01]  /*1480*/  @!P4 IMAD.IADD R38, R38, 0x1, -R3 ;  /* 0x000000012626c824 */ /* 0x000fe200078e0a03 */
[C---:B------:R-:W-:Y:S01]  /*1490*/  ISETP.GT.U32.AND P4, PT, R3.reuse, R36, PT ;  /* 0x000000240300720c */ /* 0x040fe20003f84070 */
[----:B------:R-:W-:Y:S01]  /*14a0*/  @!P6 IMAD.MOV R32, RZ, RZ, -R32 ;  /* 0x000000ffff20e224 */ /* 0x000fe200078e0a20 */
[C---:B------:R-:W-:Y:S01]  /*14b0*/  ISETP.GT.U32.AND P6, PT, R3.reuse, R40, PT ;  /* 0x000000280300720c */ /* 0x040fe20003fc4070 */
[C---:B------:R-:W-:Y:S01]  /*14c0*/  IMAD R42, R3.reuse, R7, R42 ;  /* 0x00000007032a7224 */ /* 0x040fe200078e022a */
[----:B------:R-:W-:Y:S01]  /*14d0*/  ISETP.GT.U32.AND P0, PT, R3, R38, PT ;  /* 0x000000260300720c */ /* 0x000fe20003f04070 */
[----:B------:R-:W-:-:S04]  /*14e0*/  IMAD.HI.U32 R5, R8, R44, RZ ;  /* 0x0000002c08057227 */ /* 0x000fc800078e00ff */
[----:B------:R-:W-:-:S04]  /*14f0*/  IMAD.HI.U32 R7, R8, R46, RZ ;  /* 0x0000002e08077227 */ /* 0x000fc800078e00ff */
[----:B------:R-:W-:Y:S02]  /*1500*/  IMAD.MOV R5, RZ, RZ, -R5 ;  /* 0x000000ffff057224 */ /* 0x000fe400078e0a05 */
[----:B------:R-:W-:Y:S02]  /*1510*/  IMAD.MOV R7, RZ, RZ, -R7 ;  /* 0x000000ffff077224 */ /* 0x000fe400078e0a07 */
[--C-:B------:R-:W-:Y:S01]  /*1520*/  @!P5 IMAD.IADD R34, R34, 0x1, -R3.reuse ;  /* 0x000000012222d824 */ /* 0x100fe200078e0a03 */
[C---:B------:R-:W-:Y:S01]  /*1530*/  ISETP.GT.U32.AND P5, PT, R3.reuse, R42, PT ;  /* 0x0000002a0300720c */ /* 0x040fe20003fa4070 */
[C---:B------:R-:W-:Y:S02]  /*1540*/  IMAD R44, R3.reuse, R5, R44 ;  /* 0x00000005032c7224 */ /* 0x040fe400078e022c */
[C---:B------:R-:W-:Y:S01]  /*1550*/  IMAD R46, R3.reuse, R7, R46 ;  /* 0x00000007032e7224 */ /* 0x040fe200078e022e */
[----:B------:R-:W-:Y:S01]  /*1560*/  LOP3.LUT R7, R10, 0x26, RZ, 0xfc, !PT ;  /* 0x000000260a077812 */ /* 0x000fe200078efcff */
[--C-:B------:R-:W-:Y:S01]  /*1570*/  @!P4 IMAD.IADD R36, R36, 0x1, -R3.reuse ;  /* 0x000000012424c824 */ /* 0x100fe200078e0a03 */
[C---:B------:R-:W-:Y:S01]  /*1580*/  ISETP.GT.U32.AND P4, PT, R3.reuse, R44, PT ;  /* 0x0000002c0300720c */ /* 0x040fe20003f84070 */
[--C-:B------:R-:W-:Y:S01]  /*1590*/  @!P6 IMAD.IADD R40, R40, 0x1, -R3.reuse ;  /* 0x000000012828e824 */ /* 0x100fe200078e0a03 */
[----:B------:R-:W-:Y:S01]  /*15a0*/  ISETP.GT.U32.AND P6, PT, R3, R46, PT ;  /* 0x0000002e0300720c */ /* 0x000fe20003fc4070 */
[----:B------:R-:W-:Y:S01]  /*15b0*/  @!P0 IMAD.IADD R38, R38, 0x1, -R3 ;  /* 0x0000000126268824 */ /* 0x000fe200078e0a03 */
[----:B------:R-:W-:Y:S01]  /*15c0*/  ISETP.GE.AND P0, PT, R15, RZ, PT ;  /* 0x000000ff0f00720c */ /* 0x000fe20003f06270 */
[----:B------:R-:W-:Y:S01]  /*15d0*/  IMAD.HI.U32 R5, R8, R48, RZ ;  /* 0x0000003008057227 */ /* 0x000fe200078e00ff */
[----:B------:R-:W-:-:S02]  /*15e0*/  IABS R50, R7 ;  /* 0x0000000700327213 */ /* 0x000fc40000000000 */
[----:B------:R-:W-:Y:S01]  /*15f0*/  LOP3.LUT R15, R10, 0x28, RZ, 0xfc, !PT ;  /* 0x000000280a0f7812 */ /* 0x000fe200078efcff */
[----:B------:R-:W-:Y:S01]  /*1600*/  @!P5 IMAD.IADD R42, R42, 0x1, -R3 ;  /* 0x000000012a2ad824 */ /* 0x000fe200078e0a03 */
[----:B------:R-:W-:Y:S01]  /*1610*/  ISETP.GE.AND P5, PT, R9, RZ, PT ;  /* 0x000000ff0900720c */ /* 0x000fe20003fa6270 */
[----:B------:R-:W-:Y:S01]  /*1620*/  IMAD.MOV R5, RZ, RZ, -R5 ;  /* 0x000000ffff057224 */ /* 0x000fe200078e0a05 */
[----:B------:R-:W-:Y:S01]  /*1630*/  IABS R52, R15 ;  /* 0x0000000f00347213 */ /* 0x000fe20000000000 */
[--C-:B------:R-:W-:Y:S01]  /*1640*/  @!P4 IMAD.IADD R44, R44, 0x1, -R3.reuse ;  /* 0x000000012c2cc824 */ /* 0x100fe200078e0a03 */
[C---:B------:R-:W-:Y:S01]  /*1650*/  ISETP.GT.U32.AND P4, PT, R3.reuse, R40, PT ;  /* 0x000000280300720c */ /* 0x040fe20003f84070 */
[----:B------:R-:W-:Y:S01]  /*1660*/  @!P6 IMAD.IADD R46, R46, 0x1, -R3 ;  /* 0x000000012e2ee824 */ /* 0x000fe200078e0a03 */
[C---:B------:R-:W-:Y:S01]  /*1670*/  ISETP.GT.U32.AND P6, PT, R3.reuse, R42, PT ;  /* 0x0000002a0300720c */ /* 0x040fe20003fc4070 */
[----:B------:R-:W-:Y:S01]  /*1680*/  IMAD R48, R3, R5, R48 ;  /* 0x0000000503307224 */ /* 0x000fe200078e0230 */
[----:B------:R-:W-:Y:S01]  /*1690*/  LOP3.LUT R9, R10, 0x2a, RZ, 0xfc, !PT ;  /* 0x0000002a0a097812 */ /* 0x000fe200078efcff */
[----:B------:R-:W-:-:S03]  /*16a0*/  IMAD.HI.U32 R5, R8, R50, RZ ;  /* 0x0000003208057227 */ /* 0x000fc600078e00ff */
[----:B------:R-:W-:Y:S01]  /*16b0*/  IABS R54, R9 ;  /* 0x0000000900367213 */ /* 0x000fe20000000000 */
[----:B------:R-:W-:Y:S01]  /*16c0*/  @!P0 IMAD.MOV R36, RZ, RZ, -R36 ;  /* 0x000000ffff248224 */ /* 0x000fe200078e0a24 */
[C---:B------:R-:W-:Y:S01]  /*16d0*/  ISETP.GT.U32.AND P0, PT, R3.reuse, R44, PT ;  /* 0x0000002c0300720c */ /* 0x040fe20003f04070 */
[----:B------:R-:W-:Y:S02]  /*16e0*/  IMAD.MOV R5, RZ, RZ, -R5 ;  /* 0x000000ffff057224 */ /* 0x000fe400078e0a05 */
[----:B------:R-:W-:Y:S01]  /*16f0*/  @!P5 IMAD.MOV R38, RZ, RZ, -R38 ;  /* 0x000000ffff26d224 */ /* 0x000fe200078e0a26 */
[C---:B------:R-:W-:Y:S01]  /*1700*/  ISETP.GT.U32.AND P5, PT, R3.reuse, R48, PT ;  /* 0x000000300300720c */ /* 0x040fe20003fa4070 */
[C---:B------:R-:W-:Y:S02]  /*1710*/  IMAD R50, R3.reuse, R5, R50 ;  /* 0x0000000503327224 */ /* 0x040fe400078e0232 */
[--C-:B------:R-:W-:Y:S02]  /*1720*/  @!P6 IMAD.IADD R42, R42, 0x1, -R3.reuse ;  /* 0x000000012a2ae824 */ /* 0x100fe400078e0a03 */
[----:B------:R-:W-:Y:S01]  /*1730*/  @!P2 IMAD.MOV R34, RZ, RZ, -R34 ;  /* 0x000000ffff22a224 */ /* 0x000fe200078e0a22 */
[C---:B------:R-:W-:Y:S01]  /*1740*/  ISETP.GT.U32.AND P6, PT, R3.reuse, R50, PT ;  /* 0x000000320300720c */ /* 0x040fe20003fc4070 */
[--C-:B------:R-:W-:Y:S01]  /*1750*/  @!P4 IMAD.IADD R40, R40, 0x1, -R3.reuse ;  /* 0x000000012828c824 */ /* 0x100fe200078e0a03 */
[----:B------:R-:W-:Y:S01]  /*1760*/  ISETP.GT.U32.AND P2, PT, R3, R46, PT ;  /* 0x0000002e0300720c */ /* 0x000fe20003f44070 */
[----:B------:R-:W-:Y:S01]  /*1770*/  @!P0 IMAD.IADD R44, R44, 0x1, -R3 ;  /* 0x000000012c2c8824 */ /* 0x000fe200078e0a03 */
[----:B------:R-:W-:Y:S01]  /*1780*/  ISETP.GE.AND P0, PT, R13, RZ, PT ;  /* 0x000000ff0d00720c */ /* 0x000fe20003f06270 */
[----:B------:R-:W-:Y:S01]  /*1790*/  IMAD.HI.U32 R5, R8, R52, RZ ;  /* 0x0000003408057227 */ /* 0x000fe200078e00ff */
[----:B------:R-:W-:-:S02]  /*17a0*/  ISETP.GE.AND P4, PT, R11, RZ, PT ;  /* 0x000000ff0b00720c */ /* 0x000fc40003f86270 */
[----:B------:R-:W-:Y:S01]  /*17b0*/  LOP3.LUT R11, R10, 0x2c, RZ, 0xfc, !PT ;  /* 0x0000002c0a0b7812 */ /* 0x000fe200078efcff */
[----:B------:R-:W-:Y:S01]  /*17c0*/  @!P5 IMAD.IADD R48, R48, 0x1, -R3 ;  /* 0x000000013030d824 */ /* 0x000fe200078e0a03 */
[----:B------:R-:W-:Y:S01]  /*17d0*/  ISETP.GE.AND P5, PT, R19, RZ, PT ;  /* 0x000000ff1300720c */ /* 0x000fe20003fa6270 */
[----:B------:R-:W-:Y:S01]  /*17e0*/  IMAD.MOV R5, RZ, RZ, -R5 ;  /* 0x000000ffff057224 */ /* 0x000fe200078e0a05 */
[----:B------:R-:W-:Y:S01]  /*17f0*/  IABS R56, R11 ;  /* 0x0000000b00387213 */ /* 0x000fe20000000000 */
[--C-:B------:R-:W-:Y:S01]  /*1800*/  @!P6 IMAD.IADD R50, R50, 0x1, -R3.reuse ;  /* 0x000000013232e824 */ /* 0x100fe200078e0a03 */
[----:B------:R-:W-:Y:S01]  /*1810*/  ISETP.GT.U32.AND P6, PT, R3, R48, PT ;  /* 0x000000300300720c */ /* 0x000fe20003fc4070 */
[----:B------:R-:W-:Y:S01]  /*1820*/  @!P2 IMAD.IADD R46, R46, 0x1, -R3 ;  /* 0x000000012e2ea824 */ /* 0x000fe200078e0a03 */
[----:B------:R-:W-:Y:S01]  /*1830*/  ISETP.GE.AND P2, PT, R17, RZ, PT ;  /* 0x000000ff1100720c */ /* 0x000fe20003f46270 */
[C---:B------:R-:W-:Y:S01]  /*1840*/  IMAD R52, R3.reuse, R5, R52 ;  /* 0x0000000503347224 */ /* 0x040fe200078e0234 */
[----:B------:R-:W-:Y:S01]  /*1850*/  LOP3.LUT R17, R10, 0x30, RZ, 0xfc, !PT ;  /* 0x000000300a117812 */ /* 0x000fe200078efcff */
[----:B------:R-:W-:Y:S01]  /*1860*/  @!P0 IMAD.MOV R42, RZ, RZ, -R42 ;  /* 0x000000ffff2a8224 */ /* 0x000fe200078e0a2a */
[C---:B------:R-:W-:Y:S01]  /*1870*/  ISETP.GT.U32.AND P0, PT, R3.reuse, R50, PT ;  /* 0x000000320300720c */ /* 0x040fe20003f04070 */
[----:B------:R-:W-:Y:S01]  /*1880*/  @!P4 IMAD.MOV R40, RZ, RZ, -R40 ;  /* 0x000000ffff28c224 */ /* 0x000fe200078e0a28 */
[----:B------:R-:W-:Y:S01]  /*1890*/  ISETP.GT.U32.AND P4, PT, R3, R52, PT ;  /* 0x000000340300720c */ /* 0x000fe20003f84070 */
[----:B------:R-:W-:Y:S01]  /*18a0*/  @!P5 IMAD.MOV R46, RZ, RZ, -R46 ;  /* 0x000000ffff2ed224 */ /* 0x000fe200078e0a2e */
[----:B------:R-:W-:Y:S01]  /*18b0*/  ISETP.GE.AND P5, PT, R7, RZ, PT ;  /* 0x000000ff0700720c */ /* 0x000fe20003fa6270 */
[----:B------:R-:W-:Y:S01]  /*18c0*/  IMAD.HI.U32 R5, R8, R54, RZ ;  /* 0x0000003608057227 */ /* 0x000fe200078e00ff */
[----:B------:R-:W-:-:S02]  /*18d0*/  IABS R60, R17 ;  /* 0x00000011003c7213 */ /* 0x000fc40000000000 */
[C---:B------:R-:W-:Y:S01]  /*18e0*/  LOP3.LUT R19, R10.reuse, 0x32, RZ, 0xfc, !PT ;  /* 0x000000320a137812 */ /* 0x040fe200078efcff */
[----:B------:R-:W-:Y:S01]  /*18f0*/  IMAD.MOV R5, RZ, RZ, -R5 ;  /* 0x000000ffff057224 */ /* 0x000fe200078e0a05 */
[----:B------:R-:W-:Y:S01]  /*1900*/  LOP3.LUT R13, R10, 0x3c, RZ, 0xfc, !PT ;  /* 0x0000003c0a0d7812 */ /* 0x000fe200078efcff */
[----:B------:R-:W-:Y:S01]  /*1910*/  @!P2 IMAD.MOV R44, RZ, RZ, -R44 ;  /* 0x000000ffff2ca224 */ /* 0x000fe200078e0a2c */
[----:B------:R-:W-:Y:S01]  /*1920*/  ISETP.GE.AND P2, PT, R21, RZ, PT ;  /* 0x000000ff1500720c */ /* 0x000fe20003f46270 */
[--C-:B------:R-:W-:Y:S01]  /*1930*/  @!P0 IMAD.IADD R50, R50, 0x1, -R3.reuse ;  /* 0x0000000132328824 */ /* 0x100fe200078e0a03 */
[----:B------:R-:W-:Y:S01]  /*1940*/  LOP3.LUT R21, R10, 0x34, RZ, 0xfc, !PT ;  /* 0x000000340a157812 */ /* 0x000fe200078efcff */
[C---:B------:R-:W-:Y:S01]  /*1950*/  IMAD R54, R3.reuse, R5, R54 ;  /* 0x0000000503367224 */ /* 0x040fe200078e0236 */
[----:B------:R-:W-:Y:S01]  /*1960*/  LOP3.LUT R5, R148, 0x3f, RZ, 0xc0, !PT ;  /* 0x0000003f94057812 */ /* 0x000fe200078ec0ff */
[----:B------:R-:W-:Y:S01]  /*1970*/  @!P4 IMAD.IADD R52, R52, 0x1, -R3 ;  /* 0x000000013434c824 */ /* 0x000fe200078e0a03 */
[----:B------:R-:W-:Y:S01]  /*1980*/  IABS R64, R21 ;  /* 0x0000001500407213 */ /* 0x000fe20000000000 */
[----:B------:R-:W-:Y:S01]  /*1990*/  @!P5 IMAD.MOV R50, RZ, RZ, -R50 ;  /* 0x000000ffff32d224 */ /* 0x000fe200078e0a32 */
[C---:B------:R-:W-:Y:S01]  /*19a0*/  ISETP.GT.U32.AND P5, PT, R3.reuse, R54, PT ;  /* 0x000000360300720c */ /* 0x040fe20003fa4070 */
[----:B------:R-:W-:Y:S01]  /*19b0*/  IMAD R2, R2, 0x40, R5 ;  /* 0x0000004002027824 */ /* 0x000fe200078e0205 */
[----:B------:R-:W-:Y:S01]  /*19c0*/  ISETP.GT.U32.AND P4, PT, R3, R52, PT ;  /* 0x000000340300720c */ /* 0x000fe20003f84070 */
[----:B------:R-:W-:Y:S01]  /*19d0*/  @!P6 IMAD.IADD R48, R48, 0x1, -R3 ;  /* 0x000000013030e824 */ /* 0x000fe200078e0a03 */
[----:B------:R-:W-:Y:S01]  /*19e0*/  LOP3.LUT R5, R10, 0x2e, RZ, 0xfc, !PT ;  /* 0x0000002e0a057812 */ /* 0x000fe200078efcff */
[----:B------:R-:W-:Y:S01]  /*19f0*/  IMAD.HI.U32 R7, R8, R56, RZ ;  /* 0x0000003808077227 */ /* 0x000fe200078e00ff */
[----:B------:R-:W-:-:S02]  /*1a00*/  ISETP.GE.AND P6, PT, R15, RZ, PT ;  /* 0x000000ff0f00720c */ /* 0x000fc40003fc6270 */
[----:B------:R-:W-:Y:S01]  /*1a10*/  IABS R58, R5 ;  /* 0x00000005003a7213 */ /* 0x000fe20000000000 */
[----:B------:R-:W-:Y:S01]  /*1a20*/  IMAD.MOV R7, RZ, RZ, -R7 ;  /* 0x000000ffff077224 */ /* 0x000fe200078e0a07 */
[----:B------:R-:W-:Y:S01]  /*1a30*/  IABS R62, R19 ;  /* 0x00000013003e7213 */ /* 0x000fe20000000000 */
[----:B------:R-:W-:Y:S01]  /*1a40*/  @!P2 IMAD.MOV R48, RZ, RZ, -R48 ;  /* 0x000000ffff30a224 */ /* 0x000fe200078e0a30 */
[----:B------:R-:W-:Y:S01]  /*1a50*/  ISETP.GE.AND P2, PT, R11, RZ, PT ;  /* 0x000000ff0b00720c */ /* 0x000fe20003f46270 */
[--C-:B------:R-:W-:Y:S01]  /*1a60*/  @!P5 IMAD.IADD R54, R54, 0x1, -R3.reuse ;  /* 0x000000013636d824 */ /* 0x100fe200078e0a03 */
[----:B------:R-:W-:Y:S01]  /*1a70*/  ISETP.GE.AND P0, PT, R9, RZ, PT ;  /* 0x000000ff0900720c */ /* 0x000fe20003f06270 */
[----:B------:R-:W-:Y:S01]  /*1a80*/  @!P4 IMAD.IADD R52, R52, 0x1, -R3 ;  /* 0x000000013434c824 */ /* 0x000fe200078e0a03 */
[----:B------:R-:W-:Y:S01]  /*1a90*/  ISETP.GE.AND P4, PT, R5, RZ, PT ;  /* 0x000000ff0500720c */ /* 0x000fe20003f86270 */
[----:B------:R-:W-:Y:S01]  /*1aa0*/  IMAD.HI.U32 R5, R8, R58, RZ ;  /* 0x0000003a08057227 */ /* 0x000fe200078e00ff */
[----:B------:R-:W-:-:S02]  /*1ab0*/  ISETP.GT.U32.AND P5, PT, R3, R54, PT ;  /* 0x000000360300720c */ /* 0x000fc40003fa4070 */
[----:B------:R-:W-:Y:S01]  /*1ac0*/  IABS R15, R2 ;  /* 0x00000002000f7213 */ /* 0x000fe20000000000 */
[C---:B------:R-:W-:Y:S02]  /*1ad0*/  IMAD R56, R3.reuse, R7, R56 ;  /* 0x0000000703387224 */ /* 0x040fe400078e0238 */
[----:B------:R-:W-:Y:S02]  /*1ae0*/  IMAD.MOV R11, RZ, RZ, -R5 ;  /* 0x000000ffff0b7224 */ /* 0x000fe400078e0a05 */
[----:B------:R-:W-:Y:S01]  /*1af0*/  @!P6 IMAD.MOV R52, RZ, RZ, -R52 ;  /* 0x000000ffff34e224 */ /* 0x000fe200078e0a34 */
[C---:B------:R-:W-:Y:S01]  /*1b00*/  ISETP.GT.U32.AND P6, PT, R3.reuse, R56, PT ;  /* 0x000000380300720c */ /* 0x040fe20003fc4070 */
[----:B------:R-:W-:Y:S01]  /*1b10*/  IMAD R58, R3, R11, R58 ;  /* 0x0000000b033a7224 */ /* 0x000fe200078e023a */
[----:B------:R-:W-:Y:S01]  /*1b20*/  IABS R11, R13 ;  /* 0x0000000d000b7213 */ /* 0x000fe20000000000 */
[----:B------:R-:W-:-:S04]  /*1b30*/  IMAD.HI.U32 R7, R8, R60, RZ ;  /* 0x0000003c08077227 */ /* 0x000fc800078e00ff */
[----:B------:R-:W-:Y:S01]  /*1b40*/  @!P5 IMAD.IADD R54, R54, 0x1, -R3 ;  /* 0x000000013636d824 */ /* 0x000fe200078e0a03 */
[----:B------:R-:W-:Y:S01]  /*1b50*/  ISETP.GT.U32.AND P5, PT, R3, R58, PT ;  /* 0x0000003a0300720c */ /* 0x000fe20003fa4070 */
[----:B------:R-:W-:Y:S02]  /*1b60*/  IMAD.MOV R7, RZ, RZ, -R7 ;  /* 0x000000ffff077224 */ /* 0x000fe400078e0a07 */
[----:B------:R-:W-:-:S04]  /*1b70*/  IMAD.HI.U32 R5, R8, R64, RZ ;  /* 0x0000004008057227 */ /* 0x000fc800078e00ff */
[C---:B------:R-:W-:Y:S02]  /*1b80*/  IMAD R60, R3.reuse, R7, R60 ;  /* 0x00000007033c7224 */ /* 0x040fe400078e023c */
[----:B------:R-:W-:Y:S02]  /*1b90*/  @!P6 IMAD.IADD R56, R56, 0x1, -R3 ;  /* 0x000000013838e824 */ /* 0x000fe400078e0a03 */
[----:B------:R-:W-:Y:S01]  /*1ba0*/  IMAD.HI.U32 R9, R8, R62, RZ ;  /* 0x0000003e08097227 */ /* 0x000fe200078e00ff */
[----:B------:R-:W-:-:S03]  /*1bb0*/  ISETP.GT.U32.AND P6, PT, R3, R60, PT ;  /* 0x0000003c0300720c */ /* 0x000fc60003fc4070 */
[----:B------:R-:W-:Y:S01]  /*1bc0*/  @!P5 IMAD.IADD R58, R58, 0x1, -R3 ;  /* 0x000000013a3ad824 */ /* 0x000fe200078e0a03 */
[C---:B------:R-:W-:Y:S01]  /*1bd0*/  ISETP.GT.U32.AND P5, PT, R3.reuse, R56, PT ;  /* 0x000000380300720c */ /* 0x040fe20003fa4070 */
[----:B------:R-:W-:Y:S02]  /*1be0*/  IMAD.MOV R5, RZ, RZ, -R5 ;  /* 0x000000ffff057224 */ /* 0x000fe400078e0a05 */
[----:B------:R-:W-:Y:S02]  /*1bf0*/  IMAD.MOV R9, RZ, RZ, -R9 ;  /* 0x000000ffff097224 */ /* 0x000fe400078e0a09 */
[C---:B------:R-:W-:Y:S01]  /*1c00*/  IMAD R64, R3.reuse, R5, R64 ;  /* 0x0000000503407224 */ /* 0x040fe200078e0240 */
[----:B------:R-:W-:Y:S01]  /*1c10*/  IABS R5, R23 ;  /* 0x0000001700057213 */ /* 0x000fe20000000000 */
[----:B------:R-:W-:Y:S01]  /*1c20*/  IMAD R62, R3, R9, R62 ;  /* 0x00000009033e7224 */ /* 0x000fe200078e023e */
[----:B------:R-:W-:Y:S01]  /*1c30*/  IABS R9, R27 ;  /* 0x0000001b00097213 */ /* 0x000fe20000000000 */
[----:B------:R-:W-:-:S02]  /*1c40*/  @!P6 IMAD.IADD R60, R60, 0x1, -R3 ;  /* 0x000000013c3ce824 */ /* 0x000fc400078e0a03 */
[----:B------:R-:W-:Y:S02]  /*1c50*/  IMAD.MOV.U32 R10, RZ, RZ, R5 ;  /* 0x000000ffff0a7224 */ /* 0x000fe400078e0005 */
[----:B------:R-:W-:Y:S01]  /*1c60*/  @!P5 IMAD.IADD R56, R56, 0x1, -R3 ;  /* 0x000000013838d824 */ /* 0x000fe200078e0a03 */
[C---:B------:R-:W-:Y:S01]  /*1c70*/  ISETP.GT.U32.AND P6, PT, R3.reuse, R60, PT ;  /* 0x0000003c0300720c */ /* 0x040fe20003fc4070 */
[----:B------:R-:W-:Y:S01]  /*1c80*/  IMAD.HI.U32 R5, R8, R10, RZ ;  /* 0x0000000a08057227 */ /* 0x000fe200078e00ff */
[----:B------:R-:W-:-:S03]  /*1c90*/  ISETP.GT.U32.AND P5, PT, R3, R62, PT ;  /* 0x0000003e0300720c */ /* 0x000fc60003fa4070 */
[----:B------:R-:W-:-:S04]  /*1ca0*/  IMAD.HI.U32 R7, R8, R66, RZ ;  /* 0x0000004208077227 */ /* 0x000fc800078e00ff */
[----:B------:R-:W-:Y:S01]  /*1cb0*/  @!P0 IMAD.MOV R54, RZ, RZ, -R54 ;  /* 0x000000ffff368224 */ /* 0x000fe200078e0a36 */
[C---:B------:R-:W-:Y:S01]  /*1cc0*/  ISETP.GT.U32.AND P0, PT, R3.reuse, R58, PT ;  /* 0x0000003a0300720c */ /* 0x040fe20003f04070 */
[----:B------:R-:W-:Y:S02]  /*1cd0*/  IMAD.MOV R5, RZ, RZ, -R5 ;  /* 0x000000ffff057224 */ /* 0x000fe400078e0a05 */
[----:B------:R-:W-:Y:S02]  /*1ce0*/  IMAD.MOV R7, RZ, RZ, -R7 ;  /* 0x000000ffff077224 */ /* 0x000fe400078e0a07 */
[C---:B------:R-:W-:Y:S02]  /*1cf0*/  IMAD R10, R3.reuse, R5, R10 ;  /* 0x00000005030a7224 */ /* 0x040fe400078e020a */
[C---:B------:R-:W-:Y:S02]  /*1d00*/  IMAD R66, R3.reuse, R7, R66 ;  /* 0x0000000703427224 */ /* 0x040fe400078e0242 */
[--C-:B------:R-:W-:Y:S01]  /*1d10*/  @!P6 IMAD.IADD R60, R60, 0x1, -R3.reuse ;  /* 0x000000013c3ce824 */ /* 0x100fe200078e0a03 */
[C---:B------:R-:W-:Y:S01]  /*1d20*/  ISETP.GT.U32.AND P6, PT, R3.reuse, R10, PT ;  /* 0x0000000a0300720c */ /* 0x040fe20003fc4070 */
[--C-:B------:R-:W-:Y:S01]  /*1d30*/  @!P5 IMAD.IADD R62, R62, 0x1, -R3.reuse ;  /* 0x000000013e3ed824 */ /* 0x100fe200078e0a03 */
[C---:B------:R-:W-:Y:S01]  /*1d40*/  ISETP.GT.U32.AND P5, PT, R3.reuse, R66, PT ;  /* 0x000000420300720c */ /* 0x040fe20003fa4070 */
[----:B------:R-:W-:Y:S01]  /*1d50*/  @!P0 IMAD.IADD R58, R58, 0x1, -R3 ;  /* 0x000000013a3a8824 */ /* 0x000fe200078e0a03 */
[----:B------:R-:W-:Y:S01]  /*1d60*/  ISETP.GT.U32.AND P0, PT, R3, R64, PT ;  /* 0x000000400300720c */ /* 0x000fe20003f04070 */
[----:B------:R-:W-:-:S04]  /*1d70*/  IMAD.HI.U32 R5, R8, R9, RZ ;  /* 0x0000000908057227 */ /* 0x000fc800078e00ff */
[----:B------:R-:W-:-:S04]  /*1d80*/  IMAD.HI.U32 R8, R8, R11, RZ ;  /* 0x0000000b08087227 */ /* 0x000fc800078e00ff */
[--C-:B------:R-:W-:Y:S01]  /*1d90*/  @!P6 IMAD.IADD R10, R10, 0x1, -R3.reuse ;  /* 0x000000010a0ae824 */ /* 0x100fe200078e0a03 */
[----:B------:R-:W-:Y:S01]  /*1da0*/  ISETP.GT.U32.AND P6, PT, R3, R62, PT ;  /* 0x0000003e0300720c */ /* 0x000fe20003fc4070 */
[--C-:B------:R-:W-:Y:S02]  /*1db0*/  @!P5 IMAD.IADD R66, R66, 0x1, -R3.reuse ;  /* 0x000000014242d824 */ /* 0x100fe400078e0a03 */
[----:B------:R-:W-:Y:S01]  /*1dc0*/  @!P0 IMAD.IADD R64, R64, 0x1, -R3 ;  /* 0x0000000140408824 */ /* 0x000fe200078e0a03 */
[----:B------:R-:W-:Y:S01]  /*1dd0*/  ISETP.GE.AND P0, PT, R17, RZ, PT ;  /* 0x000000ff1100720c */ /* 0x000fe20003f06270 */
[----:B------:R-:W-:Y:S01]  /*1de0*/  @!P4 IMAD.MOV R58, RZ, RZ, -R58 ;  /* 0x000000ffff3ac224 */ /* 0x000fe200078e0a3a */
[C---:B------:R-:W-:Y:S01]  /*1df0*/  ISETP.GT.U32.AND P4, PT, R3.reuse, R66, PT ;  /* 0x000000420300720c */ /* 0x040fe20003f84070 */
[----:B------:R-:W-:Y:S01]  /*1e00*/  IMAD.MOV R68, RZ, RZ, -R5 ;  /* 0x000000ffff447224 */ /* 0x000fe200078e0a05 */
[----:B------:R-:W-:Y:S01]  /*1e10*/  ISETP.GT.U32.AND P5, PT, R3, R10, PT ;  /* 0x0000000a0300720c */ /* 0x000fe20003fa4070 */
[----:B------:R-:W-:-:S02]  /*1e20*/  IMAD.MOV R70, RZ, RZ, -R8 ;  /* 0x000000ffff467224 */ /* 0x000fc400078e0a08 */
[----:B------:R-:W-:Y:S02]  /*1e30*/  IMAD.MOV.U32 R7, RZ, RZ, R15 ;  /* 0x000000ffff077224 */ /* 0x000fe400078e000f */
[C---:B------:R-:W-:Y:S02]  /*1e40*/  IMAD R8, R3.reuse, R68, R9 ;  /* 0x0000004403087224 */ /* 0x040fe400078e0209 */
[C---:B------:R-:W-:Y:S02]  /*1e50*/  IMAD R68, R3.reuse, R70, R11 ;  /* 0x0000004603447224 */ /* 0x040fe400078e020b */
[----:B------:R-:W-:Y:S01]  /*1e60*/  @!P2 IMAD.MOV R56, RZ, RZ, -R56 ;  /* 0x000000ffff38a224 */ /* 0x000fe200078e0a38 */
[----:B------:R-:W-:Y:S01]  /*1e70*/  ISETP.GT.U32.AND P2, PT, R3, R64, PT ;  /* 0x000000400300720c */ /* 0x000fe20003f44070 */
[----:B------:R-:W-:-:S04]  /*1e80*/  IMAD.HI.U32 R6, R6, R7, RZ ;  /* 0x0000000706067227 */ /* 0x000fc800078e00ff */
[--C-:B------:R-:W-:Y:S01]  /*1e90*/  @!P6 IMAD.IADD R62, R62, 0x1, -R3.reuse ;  /* 0x000000013e3ee824 */ /* 0x100fe200078e0a03 */
[C---:B------:R-:W-:Y:S01]  /*1ea0*/  ISETP.GT.U32.AND P6, PT, R3.reuse, R68, PT ;  /* 0x000000440300720c */ /* 0x040fe20003fc4070 */
[----:B------:R-:W-:Y:S02]  /*1eb0*/  IMAD.MOV R6, RZ, RZ, -R6 ;  /* 0x000000ffff067224 */ /* 0x000fe400078e0a06 */
[----:B------:R-:W-:Y:S02]  /*1ec0*/  IMAD.MOV.U32 R70, RZ, RZ, c[0x0][0x188] ;  /* 0x00006200ff467624 */ /* 0x000fe400078e00ff */
[----:B------:R-:W-:Y:S01]  /*1ed0*/  @!P0 IMAD.MOV R60, RZ, RZ, -R60 ;  /* 0x000000ffff3c8224 */ /* 0x000fe200078e0a3c */
[----:B------:R-:W-:Y:S01]  /*1ee0*/  ISETP.GT.U32.AND P0, PT, R3, R8, PT ;  /* 0x000000080300720c */ /* 0x000fe20003f04070 */
[----:B------:R-:W-:Y:S01]  /*1ef0*/  @!P4 IMAD.IADD R66, R66, 0x1, -R3 ;  /* 0x000000014242c824 */ /* 0x000fe200078e0a03 */
[----:B------:R-:W-:Y:S01]  /*1f00*/  ISETP.GE.AND P4, PT, R21, RZ, PT ;  /* 0x000000ff1500720c */ /* 0x000fe20003f86270 */
[----:B------:R-:W-:-:S02]  /*1f10*/  IMAD R5, R4, R6, R7 ;  /* 0x0000000604057224 */ /* 0x000fc400078e0207 */
[----:B------:R-:W-:Y:S02]  /*1f20*/  IMAD R175, R70, 0x4, R176 ;  /* 0x0000000446af7824 */ /* 0x000fe400078e02b0 */
[--C-:B------:R-:W-:Y:S01]  /*1f30*/  @!P5 IMAD.IADD R10, R10, 0x1, -R3.reuse ;  /* 0x000000010a0ad824 */ /* 0x100fe200078e0a03 */
[----:B------:R-:W-:Y:S01]  /*1f40*/  ISETP.GE.AND P5, PT, R19, RZ, PT ;  /* 0x000000ff1300720c */ /* 0x000fe20003fa6270 */
[----:B------:R-:W-:Y:S01]  /*1f50*/  @!P2 IMAD.IADD R64, R64, 0x1, -R3 ;  /* 0x000000014040a824 */ /* 0x000fe200078e0a03 */
[----:B------:R-:W-:Y:S01]  /*1f60*/  ISETP.GT.U32.AND P2, PT, R4, R5, PT ;  /* 0x000000050400720c */ /* 0x000fe20003f44070 */
[----:B------:R-:W-:Y:S02]  /*1f70*/  IMAD R174, R70, 0x4, R175 ;  /* 0x0000000446ae7824 */ /* 0x000fe400078e02af */
[----:B------:R-:W-:Y:S01]  /*1f80*/  @!P6 IMAD.IADD R68, R68, 0x1, -R3 ;  /* 0x000000014444e824 */ /* 0x000fe200078e0a03 */
[----:B------:R-:W-:Y:S01]  /*1f90*/  ISETP.GE.AND P6, PT, R230, c[0x0][0x180], PT ;  /* 0x00006000e6007a0c */ /* 0x000fe20003fc6270 */
[----:B------:R-:W-:-:S02]  /*1fa0*/  IMAD R173, R70, 0x4, R174 ;  /* 0x0000000446ad7824 */ /* 0x000fc400078e02ae */
[----:B------:R-:W-:Y:S01]  /*1fb0*/  @!P0 IMAD.IADD R8, R8, 0x1, -R3 ;  /* 0x0000000108088824 */ /* 0x000fe200078e0a03 */
[----:B------:R-:W-:Y:S01]  /*1fc0*/  SEL R6, R179, RZ, !P6 ;  /* 0x000000ffb3067207 */ /* 0x000fe20007000000 */
[----:B------:R-:W-:Y:S01]  /*1fd0*/  @!P4 IMAD.MOV R64, RZ, RZ, -R64 ;  /* 0x000000ffff40c224 */ /* 0x000fe200078e0a40 */
[----:B------:R-:W-:Y:S01]  /*1fe0*/  ISETP.GT.U32.AND P4, PT, R3, R68, PT ;  /* 0x000000440300720c */ /* 0x000fe20003f84070 */
[C---:B------:R-:W-:Y:S01]  /*1ff0*/  IMAD R172, R70.reuse, 0x4, R173 ;  /* 0x0000000446ac7824 */ /* 0x040fe200078e02ad */
[----:B------:R-:W-:Y:S01]  /*2000*/  ISETP.GE.AND P0, PT, R23, RZ, PT ;  /* 0x000000ff1700720c */ /* 0x000fe20003f06270 */
[----:B------:R-:W-:Y:S01]  /*2010*/  @!P5 IMAD.MOV R62, RZ, RZ, -R62 ;  /* 0x000000ffff3ed224 */ /* 0x000fe200078e0a3e */
[----:B------:R-:W-:Y:S01]  /*2020*/  ISETP.GT.U32.AND P5, PT, R3, R8, PT ;  /* 0x000000080300720c */ /* 0x000fe20003fa4070 */
[C---:B------:R-:W-:Y:S02]  /*2030*/  IMAD R171, R70.reuse, 0x4, R172 ;  /* 0x0000000446ab7824 */ /* 0x040fe400078e02ac */
[----:B------:R-:W-:Y:S01]  /*2040*/  @!P2 IMAD.IADD R5, R5, 0x1, -R4 ;  /* 0x000000010505a824 */ /* 0x000fe200078e0a04 */
[----:B------:R-:W-:Y:S01]  /*2050*/  ISETP.GE.AND P2, PT, R25, RZ, PT ;  /* 0x000000ff1900720c */ /* 0x000fe20003f46270 */
[----:B------:R-:W-:-:S02]  /*2060*/  IMAD R170, R70, 0x4, R171 ;  /* 0x0000000446aa7824 */ /* 0x000fc400078e02ab */
[----:B------:R-:W-:Y:S01]  /*2070*/  IMAD.SHL.U32 R199, R175, 0x4, RZ ;  /* 0x00000004afc77824 */ /* 0x000fe200078e00ff */
[----:B------:R-:W-:Y:S01]  /*2080*/  ISETP.GT.U32.AND P6, PT, R4, R5, PT ;  /* 0x000000050400720c */ /* 0x000fe20003fc4070 */
[----:B------:R-:W-:Y:S02]  /*2090*/  IMAD R169, R70, 0x4, R170 ;  /* 0x0000000446a97824 */ /* 0x000fe400078e02aa */
[----:B------:R-:W-:Y:S01]  /*20a0*/  @!P4 IMAD.IADD R68, R68, 0x1, -R3 ;  /* 0x000000014444c824 */ /* 0x000fe200078e0a03 */
[----:B------:R-:W-:Y:S01]  /*20b0*/  ISETP.GE.AND P4, PT, R229, c[0x0][0x180], PT ;  /* 0x00006000e5007a0c */ /* 0x000fe20003f86270 */
[----:B------:R-:W-:Y:S02]  /*20c0*/  IMAD R168, R70, 0x4, R169 ;  /* 0x0000000446a87824 */ /* 0x000fe400078e02a9 */
[----:B------:R-:W-:Y:S01]  /*20d0*/  @!P5 IMAD.IADD R8, R8, 0x1, -R3 ;  /* 0x000000010808d824 */ /* 0x000fe200078e0a03 */
[----:B------:R-:W-:Y:S01]  /*20e0*/  SEL R3, R179, RZ, !P4 ;  /* 0x000000ffb3037207 */ /* 0x000fe20006000000 */
[----:B------:R-:W-:Y:S01]  /*20f0*/  IMAD R167, R70, 0x4, R168 ;  /* 0x0000000446a77824 */ /* 0x000fe200078e02a8 */
[----:B------:R-:W-:Y:S01]  /*2100*/  ISETP.GE.AND P4, PT, R2, RZ, PT ;  /* 0x000000ff0200720c */ /* 0x000fe20003f86270 */
[----:B------:R-:W-:Y:S01]  /*2110*/  @!P0 IMAD.MOV R10, RZ, RZ, -R10 ;  /* 0x000000ffff0a8224 */ /* 0x000fe200078e0a0a */
[----:B------:R-:W-:Y:S01]  /*2120*/  ISETP.NE.U32.AND P0, PT, R6, RZ, PT ;  /* 0x000000ff0600720c */ /* 0x000fe20003f05070 */
[----:B------:R-:W-:Y:S01]  /*2130*/  @!P6 IMAD.IADD R5, R5, 0x1, -R4 ;  /* 0x000000010505e824 */ /* 0x000fe200078e0a04 */
[----:B------:R-:W-:Y:S01]  /*2140*/  ISETP.GE.AND P5, PT, R13, RZ, PT ;  /* 0x000000ff0d00720c */ /* 0x000fe20003fa6270 */
[----:B------:R-:W-:Y:S01]  /*2150*/  IMAD R166, R70, 0x4, R167 ;  /* 0x0000000446a67824 */ /* 0x000fe200078e02a7 */
[----:B------:R-:W-:Y:S01]  /*2160*/  ISETP.GE.AND P6, PT, R228, c[0x0][0x180], PT ;  /* 0x00006000e4007a0c */ /* 0x000fe20003fc6270 */
[----:B------:R-:W-:-:S02]  /*2170*/  IMAD.MOV.U32 R177, RZ, RZ, R5 ;  /* 0x000000ffffb17224 */ /* 0x000fc400078e0005 */
[C---:B------:R-:W-:Y:S01]  /*2180*/  IMAD R165, R70.reuse, 0x4, R166 ;  /* 0x0000000446a57824 */ /* 0x040fe200078e02a6 */
[----:B------:R-:W-:Y:S01]  /*2190*/  SEL R11, R179, RZ, !P6 ;  /* 0x000000ffb30b7207 */ /* 0x000fe20007000000 */
[----:B------:R-:W-:Y:S01]  /*21a0*/  @!P2 IMAD.MOV R66, RZ, RZ, -R66 ;  /* 0x000000ffff42a224 */ /* 0x000fe200078e0a42 */
[----:B------:R-:W-:Y:S01]  /*21b0*/  ISETP.GE.AND P2, PT, R27, RZ, PT ;  /* 0x000000ff1b00720c */ /* 0x000fe20003f46270 */
[----:B------:R-:W-:Y:S01]  /*21c0*/  @!P4 IMAD.MOV R177, RZ, RZ, -R177 ;  /* 0x000000ffffb1c224 */ /* 0x000fe200078e0ab1 */
[----:B------:R-:W-:Y:S01]  /*21d0*/  ISETP.NE.AND P4, PT, RZ, c[0x0][0x178], PT ;  /* 0x00005e00ff007a0c */ /* 0x000fe20003f85270 */
[C---:B------:R-:W-:Y:S01]  /*21e0*/  IMAD R6, R70.reuse, 0x4, R165 ;  /* 0x0000000446067824 */ /* 0x040fe200078e02a5 */
[----:B------:R-:W-:Y:S01]  /*21f0*/  ISETP.NE.AND P6, PT, RZ, c[0x0][0x17c], PT ;  /* 0x00005f00ff007a0c */ /* 0x000fe20003fc5270 */
[----:B------:R-:W-:Y:S01]  /*2200*/  @!P5 IMAD.MOV R68, RZ, RZ, -R68 ;  /* 0x000000ffff44d224 */ /* 0x000fe200078e0a44 */
[----:B------:R-:W-:Y:S01]  /*2210*/  ISETP.NE.U32.AND P5, PT, R11, RZ, PT ;  /* 0x000000ff0b00720c */ /* 0x000fe20003fa5070 */
[----:B------:R-:W-:-:S02]  /*2220*/  IMAD R4, R70, 0x4, R6 ;  /* 0x0000000446047824 */ /* 0x000fc400078e0206 */
[----:B------:R-:W-:Y:S02]  /*2230*/  IMAD.SHL.U32 R197, R173, 0x4, RZ ;  /* 0x00000004adc57824 */ /* 0x000fe400078e00ff */
[C---:B------:R-:W-:Y:S02]  /*2240*/  IMAD R7, R70.reuse, 0x4, R4 ;  /* 0x0000000446077824 */ /* 0x040fe400078e0204 */
[----:B------:R-:W-:Y:S01]  /*2250*/  @!P2 IMAD.MOV R8, RZ, RZ, -R8 ;  /* 0x000000ffff08a224 */ /* 0x000fe200078e0a08 */
[----:B------:R-:W-:Y:S01]  /*2260*/  ISETP.NE.U32.AND P2, PT, R3, RZ, PT ;  /* 0x000000ff0300720c */ /* 0x000fe20003f45070 */
[----:B------:R-:W-:Y:S01]  /*2270*/  IMAD R9, R70, 0x4, R7 ;  /* 0x0000000446097824 */ /* 0x000fe200078e0207 */
[----:B------:R-:W-:Y:S01]  /*2280*/  @!P4 LOP3.LUT R177, RZ, c[0x0][0x178], RZ, 0x33, !PT ;  /* 0x00005e00ffb1ca12 */ /* 0x000fe200078e33ff */
[----:B------:R-:W-:Y:S01]  /*2290*/  IMAD.SHL.U32 R196, R172, 0x4, RZ ;  /* 0x00000004acc47824 */ /* 0x000fe200078e00ff */
[----:B------:R-:W-:Y:S01]  /*22a0*/  LOP3.LUT R3, RZ, c[0x0][0x17c], RZ, 0x33, !PT ;  /* 0x00005f00ff037a12 */ /* 0x000fe200078e33ff */
[----:B------:R-:W-:-:S02]  /*22b0*/  IMAD R5, R70, 0x4, R9 ;  /* 0x0000000446057824 */ /* 0x000fc400078e0209 */
[----:B------:R-:W-:Y:S01]  /*22c0*/  IMAD R177, R177, c[0x0][0x184], RZ ;  /* 0x00006100b1b17a24 */ /* 0x000fe200078e02ff */
[C---:B------:R-:W-:Y:S01]  /*22d0*/  SEL R15, R3.reuse, R12, !P6 ;  /* 0x0000000c030f7207 */ /* 0x040fe20007000000 */
[----:B------:R-:W-:Y:S01]  /*22e0*/  IMAD R11, R70, 0x4, R5 ;  /* 0x00000004460b7824 */ /* 0x000fe200078e0205 */
[----:B------:R-:W-:Y:S01]  /*22f0*/  SEL R17, R3, R14, !P6 ;  /* 0x0000000e03117207 */ /* 0x000fe20007000000 */
[----:B------:R-:W-:Y:S01]  /*2300*/  IMAD.SHL.U32 R178, R177, 0x4, RZ ;  /* 0x00000004b1b27824 */ /* 0x000fe200078e00ff */
[----:B------:R-:W-:Y:S01]  /*2310*/  SEL R19, R3, R16, !P6 ;  /* 0x0000001003137207 */ /* 0x000fe20007000000 */
[----:B------:R-:W-:Y:S01]  /*2320*/  IMAD.SHL.U32 R195, R171, 0x4, RZ ;  /* 0x00000004abc37824 */ /* 0x000fe200078e00ff */
[C---:B------:R-:W-:Y:S01]  /*2330*/  SEL R21, R3.reuse, R18, !P6 ;  /* 0x0000001203157207 */ /* 0x040fe20007000000 */
        /* <DEDUP_REMOVED lines=9> */
[C---:B------:R-:W-:Y:S01]  /*23d0*/  SEL R140, R3.reuse, R28, !P6 ;  /* 0x0000001c038c7207 */ /* 0x040fe20007000000 */
[----:B------:R-:W-:Y:S01]  /*23e0*/  IMAD.SHL.U32 R198, R174, 0x4, RZ ;  /* 0x00000004aec67824 */ /* 0x000fe200078e00ff */
[C---:B------:R-:W-:Y:S01]  /*23f0*/  SEL R141, R3.reuse, R30, !P6 ;  /* 0x0000001e038d7207 */ /* 0x040fe20007000000 */
[----:B------:R-:W-:Y:S01]  /*2400*/  IMAD R16, R188, c[0x0][0x18c], RZ ;  /* 0x00006300bc107a24 */ /* 0x000fe200078e02ff */
[----:B------:R-:W-:Y:S01]  /*2410*/  SEL R142, R3, R32, !P6 ;  /* 0x00000020038e7207 */ /* 0x000fe20007000000 */
[----:B------:R-:W-:Y:S01]  /*2420*/  IMAD.SHL.U32 R189, R165, 0x4, RZ ;  /* 0x00000004a5bd7824 */ /* 0x000fe200078e00ff */
[C---:B------:R-:W-:Y:S01]  /*2430*/  SEL R143, R3.reuse, R34, !P6 ;  /* 0x00000022038f7207 */ /* 0x040fe20007000000 */
[----:B------:R-:W-:Y:S01]  /*2440*/  IMAD.SHL.U32 R187, R16, 0x4, RZ ;  /* 0x0000000410bb7824 */ /* 0x000fe200078e00ff */
[----:B------:R-:W-:Y:S01]  /*2450*/  SEL R144, R3, R36, !P6 ;  /* 0x0000002403907207 */ /* 0x000fe20007000000 */
[----:B------:R-:W-:Y:S01]  /*2460*/  IMAD R17, R17, c[0x0][0x190], RZ ;  /* 0x0000640011117a24 */ /* 0x000fe200078e02ff */
[----:B------:R-:W-:Y:S01]  /*2470*/  SEL R145, R3, R38, !P6 ;  /* 0x0000002603917207 */ /* 0x000fe20007000000 */
[----:B------:R-:W-:Y:S01]  /*2480*/  IMAD R18, R19, c[0x0][0x190], RZ ;  /* 0x0000640013127a24 */ /* 0x000fe200078e02ff */
[----:B------:R-:W-:Y:S01]  /*2490*/  SEL R146, R3, R40, !P6 ;  /* 0x0000002803927207 */ /* 0x000fe20007000000 */
[----:B------:R-:W-:Y:S01]  /*24a0*/  IMAD R19, R21, c[0x0][0x190], RZ ;  /* 0x0000640015137a24 */ /* 0x000fe200078e02ff */
[C---:B------:R-:W-:Y:S01]  /*24b0*/  SEL R147, R3.reuse, R42, !P6 ;  /* 0x0000002a03937207 */ /* 0x040fe20007000000 */
[----:B------:R-:W-:Y:S01]  /*24c0*/  IMAD R20, R20, c[0x0][0x190], RZ ;  /* 0x0000640014147a24 */ /* 0x000fe200078e02ff */
[C---:B------:R-:W-:Y:S01]  /*24d0*/  SEL R149, R3.reuse, R44, !P6 ;  /* 0x0000002c03957207 */ /* 0x040fe20007000000 */
[----:B------:R-:W-:Y:S01]  /*24e0*/  IMAD R21, R22, c[0x0][0x190], RZ ;  /* 0x0000640016157a24 */ /* 0x000fe200078e02ff */
[C---:B------:R-:W-:Y:S01]  /*24f0*/  SEL R150, R3.reuse, R46, !P6 ;  /* 0x0000002e03967207 */ /* 0x040fe20007000000 */
[----:B------:R-:W-:Y:S01]  /*2500*/  IMAD R138, R138, c[0x0][0x190], RZ ;  /* 0x000064008a8a7a24 */ /* 0x000fe200078e02ff */
[----:B------:R-:W-:Y:S01]  /*2510*/  SEL R151, R3, R48, !P6 ;  /* 0x0000003003977207 */ /* 0x000fe20007000000 */
        /* <DEDUP_REMOVED lines=22> */
[----:B------:R-:W-:Y:S01]  /*2680*/  IMAD R8, R70, 0x4, R11 ;  /* 0x0000000446087824 */ /* 0x000fe200078e020b */
[----:B------:R-:W-:Y:S01]  /*2690*/  SEL R163, R3, R68, !P6 ;  /* 0x0000004403a37207 */ /* 0x000fe20007000000 */
[----:B------:R-:W-:Y:S01]  /*26a0*/  IMAD R151, R151, c[0x0][0x190], RZ ;  /* 0x0000640097977a24 */ /* 0x000fe200078e02ff */
[----:B------:R-:W-:Y:S01]  /*26b0*/  SEL R164, R3, R164, !P6 ;  /* 0x000000a403a47207 */ /* 0x000fe20007000000 */
[----:B------:R-:W-:Y:S01]  /*26c0*/  IMAD R152, R152, c[0x0][0x190], RZ ;  /* 0x0000640098987a24 */ /* 0x000fe200078e02ff */
[----:B------:R-:W-:Y:S01]  /*26d0*/  LOP3.LUT R3, R148, 0xc0, RZ, 0xc0, !PT ;  /* 0x000000c094037812 */ /* 0x000fe200078ec0ff */
[----:B------:R-:W-:Y:S01]  /*26e0*/  IMAD R153, R153, c[0x0][0x190], RZ ;  /* 0x0000640099997a24 */ /* 0x000fe200078e02ff */
[----:B------:R-:W-:Y:S01]  /*26f0*/  IADD3 R118, P4, R178, c[0x0][0x160], RZ ;  /* 0x00005800b2767a10 */ /* 0x000fe20007f9e0ff */
[----:B------:R-:W-:Y:S01]  /*2700*/  IMAD R154, R154, c[0x0][0x190], RZ ;  /* 0x000064009a9a7a24 */ /* 0x000fe200078e02ff */
[----:B------:R-:W-:Y:S01]  /*2710*/  SHF.R.U32.HI R185, RZ, 0x1, R3 ;  /* 0x00000001ffb97819 */ /* 0x000fe20000011603 */
[----:B------:R-:W-:Y:S01]  /*2720*/  IMAD R3, R70, 0x4, R8 ;  /* 0x0000000446037824 */ /* 0x000fe200078e0208 */
[----:B------:R-:W-:Y:S01]  /*2730*/  LEA.HI.X.SX32 R14, R177, c[0x0][0x164], 0x2, P4 ;  /* 0x00005900b10e7a11 */ /* 0x000fe200020f16ff */
[----:B------:R-:W-:Y:S01]  /*2740*/  IMAD R155, R155, c[0x0][0x190], RZ ;  /* 0x000064009b9b7a24 */ /* 0x000fe200078e02ff */
[-C--:B------:R-:W-:Y:S01]  /*2750*/  LEA R106, P4, R6, R118.reuse, 0x2 ;  /* 0x00000076066a7211 */ /* 0x080fe200078810ff */
[----:B------:R-:W-:Y:S01]  /*2760*/  IMAD R10, R70, 0x4, R3 ;  /* 0x00000004460a7824 */ /* 0x000fe200078e0203 */
[----:B------:R-:W-:Y:S01]  /*2770*/  LEA R112, P6, R4, R118, 0x2 ;  /* 0x0000007604707211 */ /* 0x000fe200078c10ff */
[----:B------:R-:W-:Y:S01]  /*2780*/  IMAD R156, R156, c[0x0][0x190], RZ ;  /* 0x000064009c9c7a24 */ /* 0x000fe200078e02ff */
[----:B------:R-:W-:Y:S01]  /*2790*/  LEA.HI.X.SX32 R107, R6, R14, 0x2, P4 ;  /* 0x0000000e066b7211 */ /* 0x000fe200020f16ff */
[----:B------:R-:W-:Y:S01]  /*27a0*/  IMAD R12, R70, 0x4, R10 ;  /* 0x00000004460c7824 */ /* 0x000fe200078e020a */
[----:B------:R-:W-:Y:S01]  /*27b0*/  LEA R126, P4, R7, R118, 0x2 ;  /* 0x00000076077e7211 */ /* 0x000fe200078810ff */
[----:B------:R-:W-:Y:S01]  /*27c0*/  IMAD R157, R157, c[0x0][0x190], RZ ;  /* 0x000064009d9d7a24 */ /* 0x000fe200078e02ff */
[-C--:B------:R-:W-:Y:S01]  /*27d0*/  LEA.HI.X.SX32 R113, R4, R14.reuse, 0x2, P6 ;  /* 0x0000000e04717211 */ /* 0x080fe200030f16ff */
[----:B------:R-:W-:Y:S01]  /*27e0*/  IMAD R13, R70, 0x4, R12 ;  /* 0x00000004460d7824 */ /* 0x000fe200078e020c */
[----:B------:R-:W-:Y:S01]  /*27f0*/  LEA.HI.X.SX32 R127, R7, R14, 0x2, P4 ;  /* 0x0000000e077f7211 */ /* 0x000fe200020f16ff */
[----:B------:R-:W-:Y:S01]  /*2800*/  IMAD R158, R158, c[0x0][0x190], RZ ;  /* 0x000064009e9e7a24 */ /* 0x000fe200078e02ff */
[-C--:B------:R-:W-:Y:S01]  /*2810*/  LEA R120, P4, R5, R118.reuse, 0x2 ;  /* 0x0000007605787211 */ /* 0x080fe200078810ff */
[C---:B------:R-:W-:Y:S01]  /*2820*/  IMAD R6, R70.reuse, 0x4, R13 ;  /* 0x0000000446067824 */ /* 0x040fe200078e020d */
[----:B------:R-:W-:Y:S01]  /*2830*/  LEA R122, P6, R9, R118, 0x2 ;  /* 0x00000076097a7211 */ /* 0x000fe200078c10ff */
[----:B------:R-:W-:Y:S01]  /*2840*/  IMAD R159, R159, c[0x0][0x190], RZ ;  /* 0x000064009f9f7a24 */ /* 0x000fe200078e02ff */
[-C--:B------:R-:W-:Y:S01]  /*2850*/  LEA.HI.X.SX32 R121, R5, R14.reuse, 0x2, P4 ;  /* 0x0000000e05797211 */ /* 0x080fe200020f16ff */
[----:B------:R-:W-:Y:S01]  /*2860*/  IMAD R4, R70, 0x4, R6 ;  /* 0x0000000446047824 */ /* 0x000fe200078e0206 */
[----:B------:R-:W-:Y:S01]  /*2870*/  LEA.HI.X.SX32 R123, R9, R14, 0x2, P6 ;  /* 0x0000000e097b7211 */ /* 0x000fe200030f16ff */
[----:B------:R-:W-:Y:S01]  /*2880*/  IMAD R160, R160, c[0x0][0x190], RZ ;  /* 0x00006400a0a07a24 */ /* 0x000fe200078e02ff */
[-C--:B------:R-:W-:Y:S01]  /*2890*/  LEA R102, P4, R8, R118.reuse, 0x2 ;  /* 0x0000007608667211 */ /* 0x080fe200078810ff */
        /* <DEDUP_REMOVED lines=8> */
[----:B------:R-:W-:Y:S01]  /*2920*/  IMAD R163, R163, c[0x0][0x190], RZ ;  /* 0x00006400a3a37a24 */ /* 0x000fe200078e02ff */
[----:B------:R-:W-:Y:S01]  /*2930*/  LEA R108, P6, R3, R118, 0x2 ;  /* 0x00000076036c7211 */ /* 0x000fe200078c10ff */
[----:B------:R-:W-:Y:S01]  /*2940*/  IMAD R164, R164, c[0x0][0x190], RZ ;  /* 0x00006400a4a47a24 */ /* 0x000fe200078e02ff */
[----:B------:R-:W-:-:S02]  /*2950*/  LEA.HI.X.SX32 R105, R10, R14, 0x2, P4 ;  /* 0x0000000e0a697211 */ /* 0x000fc400020f16ff */
[----:B------:R-:W-:Y:S01]  /*2960*/  LEA.HI.X.SX32 R109, R3, R14, 0x2, P6 ;  /* 0x0000000e036d7211 */ /* 0x000fe200030f16ff */
[----:B------:R-:W-:Y:S01]  /*2970*/  IMAD R3, R70, 0x4, R7 ;  /* 0x0000000446037824 */ /* 0x000fe200078e0207 */
[CC--:B------:R-:W-:Y:S02]  /*2980*/  LEA R96, P4, R13.reuse, R118.reuse, 0x2 ;  /* 0x000000760d607211 */ /* 0x0c0fe400078810ff */
[----:B------:R-:W-:Y:S01]  /*2990*/  LEA R100, P6, R12, R118, 0x2 ;  /* 0x000000760c647211 */ /* 0x000fe200078c10ff */
[----:B------:R-:W-:Y:S01]  /*29a0*/  IMAD R8, R70, 0x4, R3 ;  /* 0x0000000446087824 */ /* 0x000fe200078e0203 */
[-C--:B------:R-:W-:Y:S02]  /*29b0*/  LEA.HI.X.SX32 R97, R13, R14.reuse, 0x2, P4 ;  /* 0x0000000e0d617211 */ /* 0x080fe400020f16ff */
[----:B------:R-:W-:Y:S02]  /*29c0*/  LEA.HI.X.SX32 R101, R12, R14, 0x2, P6 ;  /* 0x0000000e0c657211 */ /* 0x000fe400030f16ff */
[----:B------:R-:W-:-:S02]  /*29d0*/  LEA R90, P4, R4, R118, 0x2 ;  /* 0x00000076045a7211 */ /* 0x000fc400078810ff */
[----:B------:R-:W-:Y:S02]  /*29e0*/  LEA R94, P6, R6, R118, 0x2 ;  /* 0x00000076065e7211 */ /* 0x000fe400078c10ff */
[-C--:B------:R-:W-:Y:S02]  /*29f0*/  LEA.HI.X.SX32 R91, R4, R14.reuse, 0x2, P4 ;  /* 0x0000000e045b7211 */ /* 0x080fe400020f16ff */
[----:B------:R-:W-:Y:S01]  /*2a00*/  LEA.HI.X.SX32 R95, R6, R14, 0x2, P6 ;  /* 0x0000000e065f7211 */ /* 0x000fe200030f16ff */
[C---:B------:R-:W-:Y:S01]  /*2a10*/  IMAD R6, R70.reuse, 0x4, R8 ;  /* 0x0000000446067824 */ /* 0x040fe200078e0208 */
[-C--:B------:R-:W-:Y:S02]  /*2a20*/  LEA R86, P4, R7, R118.reuse, 0x2 ;  /* 0x0000007607567211 */ /* 0x080fe400078810ff */
[----:B------:R-:W-:Y:S02]  /*2a30*/  LEA R88, P6, R5, R118, 0x2 ;  /* 0x0000007605587211 */ /* 0x000fe400078c10ff */
[----:B------:R-:W-:Y:S01]  /*2a40*/  LEA.HI.X.SX32 R87, R7, R14, 0x2, P4 ;  /* 0x0000000e07577211 */ /* 0x000fe200020f16ff */
[----:B------:R-:W-:Y:S01]  /*2a50*/  IMAD R7, R70, 0x4, R6 ;  /* 0x0000000446077824 */ /* 0x000fe200078e0206 */
[----:B------:R-:W-:-:S02]  /*2a60*/  LEA R82, P4, R8, R118, 0x2 ;  /* 0x0000007608527211 */ /* 0x000fc400078810ff */
[-C--:B------:R-:W-:Y:S02]  /*2a70*/  LEA.HI.X.SX32 R89, R5, R14.reuse, 0x2, P6 ;  /* 0x0000000e05597211 */ /* 0x080fe400030f16ff */
[----:B------:R-:W-:Y:S02]  /*2a80*/  LEA.HI.X.SX32 R83, R8, R14, 0x2, P4 ;  /* 0x0000000e08537211 */ /* 0x000fe400020f16ff */
[-C--:B------:R-:W-:Y:S02]  /*2a90*/  LEA R74, P6, R3, R118.reuse, 0x2 ;  /* 0x00000076034a7211 */ /* 0x080fe400078c10ff */
[----:B------:R-:W-:Y:S02]  /*2aa0*/  LEA R78, P4, R7, R118, 0x2 ;  /* 0x00000076074e7211 */ /* 0x000fe400078810ff */
[-C--:B------:R-:W-:Y:S01]  /*2ab0*/  LEA.HI.X.SX32 R75, R3, R14.reuse, 0x2, P6 ;  /* 0x0000000e034b7211 */ /* 0x080fe200030f16ff */
[----:B------:R-:W-:Y:S01]  /*2ac0*/  IMAD R3, R70, 0x4, R7 ;  /* 0x0000000446037824 */ /* 0x000fe200078e0207 */
[----:B------:R-:W-:-:S02]  /*2ad0*/  LEA.HI.X.SX32 R79, R7, R14, 0x2, P4 ;  /* 0x0000000e074f7211 */ /* 0x000fc400020f16ff */
[-C--:B------:R-:W-:Y:S02]  /*2ae0*/  IADD3 R134, P4, R199, R118.reuse, RZ ;  /* 0x00000076c7867210 */ /* 0x080fe40007f9e0ff */
[C---:B------:R-:W-:Y:S02]  /*2af0*/  LEA R4, P6, R6.reuse, R118, 0x2 ;  /* 0x0000007606047211 */ /* 0x040fe400078c10ff */
[----:B------:R-:W-:Y:S02]  /*2b00*/  LEA.HI.X.SX32 R135, R175, R14, 0x2, P4 ;  /* 0x0000000eaf877211 */ /* 0x000fe400020f16ff */
[C---:B------:R-:W-:Y:S02]  /*2b10*/  LEA R76, P4, R3.reuse, R118, 0x2 ;  /* 0x00000076034c7211 */ /* 0x040fe400078810ff */
[-C--:B------:R-:W-:Y:S02]  /*2b20*/  LEA.HI.X.SX32 R5, R6, R14.reuse, 0x2, P6 ;  /* 0x0000000e06057211 */ /* 0x080fe400030f16ff */
[----:B------:R-:W-:Y:S01]  /*2b30*/  LEA.HI.X.SX32 R77, R3, R14, 0x2, P4 ;  /* 0x0000000e034d7211 */ /* 0x000fe200020f16ff */
[----:B------:R-:W-:Y:S01]  /*2b40*/  IMAD R3, R15, c[0x0][0x190], RZ ;  /* 0x000064000f037a24 */ /* 0x000fe200078e02ff */
[----:B------:R-:W-:-:S02]  /*2b50*/  IADD3 R132, P4, R197, R118, RZ ;  /* 0x00000076c5847210 */ /* 0x000fc40007f9e0ff */
[----:B------:R-:W-:Y:S02]  /*2b60*/  IADD3 R136, P6, R200, R118, RZ ;  /* 0x00000076c8887210 */ /* 0x000fe40007fde0ff */
[----:B------:R-:W-:Y:S02]  /*2b70*/  LEA.HI.X.SX32 R133, R173, R14, 0x2, P4 ;  /* 0x0000000ead857211 */ /* 0x000fe400020f16ff */
[----:B------:R-:W-:Y:S02]  /*2b80*/  IADD3 R130, P4, R196, R118, RZ ;  /* 0x00000076c4827210 */ /* 0x000fe40007f9e0ff */
[-C--:B------:R-:W-:Y:S02]  /*2b90*/  LEA.HI.X.SX32 R137, R176, R14.reuse, 0x2, P6 ;  /* 0x0000000eb0897211 */ /* 0x080fe400030f16ff */
[----:B------:R-:W-:Y:S02]  /*2ba0*/  LEA.HI.X.SX32 R131, R172, R14, 0x2, P4 ;  /* 0x0000000eac837211 */ /* 0x000fe400020f16ff */
[----:B------:R-:W-:-:S02]  /*2bb0*/  IADD3 R128, P4, R195, R118, RZ ;  /* 0x00000076c3807210 */ /* 0x000fc40007f9e0ff */
[----:B------:R-:W-:Y:S02]  /*2bc0*/  IADD3 R80, P6, R198, R118, RZ ;  /* 0x00000076c6507210 */ /* 0x000fe40007fde0ff */
[----:B------:R-:W-:Y:S02]  /*2bd0*/  LEA.HI.X.SX32 R129, R171, R14, 0x2, P4 ;  /* 0x0000000eab817211 */ /* 0x000fe400020f16ff */
[----:B------:R-:W-:Y:S02]  /*2be0*/  IADD3 R114, P4, R194, R118, RZ ;  /* 0x00000076c2727210 */ /* 0x000fe40007f9e0ff */
[-C--:B------:R-:W-:Y:S02]  /*2bf0*/  LEA.HI.X.SX32 R81, R174, R14.reuse, 0x2, P6 ;  /* 0x0000000eae517211 */ /* 0x080fe400030f16ff */
[----:B------:R-:W-:Y:S02]  /*2c00*/  LEA.HI.X.SX32 R115, R170, R14, 0x2, P4 ;  /* 0x0000000eaa737211 */ /* 0x000fe400020f16ff */
[----:B------:R-:W-:-:S02]  /*2c10*/  IADD3 R124, P4, R193, R118, RZ ;  /* 0x00000076c17c7210 */ /* 0x000fc40007f9e0ff */
[----:B------:R-:W-:Y:S02]  /*2c20*/  IADD3 R26, P6, R187, c[0x0][0x168], RZ ;  /* 0x00005a00bb1a7a10 */ /* 0x000fe40007fde0ff */
[----:B------:R-:W-:Y:S02]  /*2c30*/  LEA.HI.X.SX32 R125, R169, R14, 0x2, P4 ;  /* 0x0000000ea97d7211 */ /* 0x000fe400020f16ff */
[----:B------:R-:W-:Y:S02]  /*2c40*/  IADD3 R110, P4, R192, R118, RZ ;  /* 0x00000076c06e7210 */ /* 0x000fe40007f9e0ff */
[----:B------:R-:W-:Y:S02]  /*2c50*/  LEA.HI.X.SX32 R180, R16, c[0x0][0x16c], 0x2, P6 ;  /* 0x00005b0010b47a11 */ /* 0x000fe400030f16ff */
[----:B------:R-:W-:Y:S02]  /*2c60*/  LEA.HI.X.SX32 R111, R168, R14, 0x2, P4 ;  /* 0x0000000ea86f7211 */ /* 0x000fe400020f16ff */
[----:B------:R-:W-:-:S02]  /*2c70*/  IADD3 R98, P4, R191, R118, RZ ;  /* 0x00000076bf627210 */ /* 0x000fc40007f9e0ff */
[----:B------:R-:W-:Y:S02]  /*2c80*/  LEA R72, P6, R17, R26, 0x2 ;  /* 0x0000001a11487211 */ /* 0x000fe400078c10ff */
[----:B------:R-:W-:Y:S02]  /*2c90*/  LEA.HI.X.SX32 R99, R167, R14, 0x2, P4 ;  /* 0x0000000ea7637211 */ /* 0x000fe400020f16ff */
[----:B------:R-:W-:Y:S02]  /*2ca0*/  IADD3 R92, P4, R190, R118, RZ ;  /* 0x00000076be5c7210 */ /* 0x000fe40007f9e0ff */
[----:B------:R-:W-:Y:S02]  /*2cb0*/  LEA.HI.X.SX32 R73, R17, R180, 0x2, P6 ;  /* 0x000000b411497211 */ /* 0x000fe400030f16ff */
[----:B------:R-:W-:Y:S02]  /*2cc0*/  LEA.HI.X.SX32 R93, R166, R14, 0x2, P4 ;  /* 0x0000000ea65d7211 */ /* 0x000fe400020f16ff */
[----:B------:R-:W-:-:S02]  /*2cd0*/  IADD3 R118, P4, R189, R118, RZ ;  /* 0x00000076bd767210 */ /* 0x000fc40007f9e0ff */
[----:B------:R-:W-:Y:S02]  /*2ce0*/  LEA R40, P6, R19, R26, 0x2 ;  /* 0x0000001a13287211 */ /* 0x000fe400078c10ff */
[----:B------:R-:W-:Y:S02]  /*2cf0*/  LEA.HI.X.SX32 R119, R165, R14, 0x2, P4 ;  /* 0x0000000ea5777211 */ /* 0x000fe400020f16ff */
[----:B------:R-:W-:Y:S02]  /*2d00*/  LEA R84, P4, R3, R26, 0x2 ;  /* 0x0000001a03547211 */ /* 0x000fe400078810ff */
[-C--:B------:R-:W-:Y:S02]  /*2d10*/  LEA.HI.X.SX32 R41, R19, R180.reuse, 0x2, P6 ;  /* 0x000000b413297211 */ /* 0x080fe400030f16ff */
[----:B------:R-:W-:Y:S02]  /*2d20*/  LEA.HI.X.SX32 R85, R3, R180, 0x2, P4 ;  /* 0x000000b403557211 */ /* 0x000fe400020f16ff */
[----:B------:R-:W-:-:S02]  /*2d30*/  LEA R56, P4, R18, R26, 0x2 ;  /* 0x0000001a12387211 */ /* 0x000fc400078810ff */
[C---:B------:R-:W-:Y:S02]  /*2d40*/  LEA R70, P6, R21.reuse, R26, 0x2 ;  /* 0x0000001a15467211 */ /* 0x040fe400078c10ff */
[----:B------:R-:W-:Y:S02]  /*2d50*/  LEA.HI.X.SX32 R57, R18, R180, 0x2, P4 ;  /* 0x000000b412397211 */ /* 0x000fe400020f16ff */
[C---:B------:R-:W-:Y:S02]  /*2d60*/  LEA R24, P4, R20.reuse, R26, 0x2 ;  /* 0x0000001a14187211 */ /* 0x040fe400078810ff */
[-C--:B------:R-:W-:Y:S02]  /*2d70*/  LEA.HI.X.SX32 R71, R21, R180.reuse, 0x2, P6 ;  /* 0x000000b415477211 */ /* 0x080fe400030f16ff */
[----:B------:R-:W-:Y:S02]  /*2d80*/  LEA.HI.X.SX32 R25, R20, R180, 0x2, P4 ;  /* 0x000000b414197211 */ /* 0x000fe400020f16ff */
[----:B------:R-:W-:-:S02]  /*2d90*/  LEA R54, P4, R138, R26, 0x2 ;  /* 0x0000001a8a367211 */ /* 0x000fc400078810ff */
[C---:B------:R-:W-:Y:S02]  /*2da0*/  LEA R38, P6, R139.reuse, R26, 0x2 ;  /* 0x0000001a8b267211 */ /* 0x040fe400078c10ff */
[----:B------:R-:W-:Y:S02]  /*2db0*/  LEA.HI.X.SX32 R55, R138, R180, 0x2, P4 ;  /* 0x000000b48a377211 */ /* 0x000fe400020f16ff */
[C---:B------:R-:W-:Y:S02]  /*2dc0*/  LEA R22, P4, R140.reuse, R26, 0x2 ;  /* 0x0000001a8c167211 */ /* 0x040fe400078810ff */
[----:B------:R-:W-:Y:S02]  /*2dd0*/  LEA.HI.X.SX32 R39, R139, R180, 0x2, P6 ;  /* 0x000000b48b277211 */ /* 0x000fe400030f16ff */
[----:B------:R-:W-:Y:S02]  /*2de0*/  LEA R68, P6, R141, R26, 0x2 ;  /* 0x0000001a8d447211 */ /* 0x000fe400078c10ff */
[----:B------:R-:W-:-:S02]  /*2df0*/  LEA.HI.X.SX32 R23, R140, R180, 0x2, P4 ;  /* 0x000000b48c177211 */ /* 0x000fc400020f16ff */
        /* <DEDUP_REMOVED lines=12> */
[----:B------:R-:W-:Y:S02]  /*2ec0*/  LEA R12, P4, R149, R26, 0x2 ;  /* 0x0000001a950c7211 */ /* 0x000fe400078810ff */
        /* <DEDUP_REMOVED lines=30> */
[-C--:B------:R-:W-:Y:S02]  /*30b0*/  LEA.HI.X.SX32 R43, R163, R180.reuse, 0x2, P4 ;  /* 0x000000b4a32b7211 */ /* 0x080fe400020f16ff */
[----:B------:R-:W-:Y:S02]  /*30c0*/  ISETP.GE.AND P4, PT, R227, c[0x0][0x180], PT ;  /* 0x00006000e3007a0c */ /* 0x000fe40003f86270 */
[----:B------:R-:W-:Y:S02]  /*30d0*/  LOP3.LUT R185, R185, 0x3fc, R186, 0x78, !PT ;  /* 0x000003fcb9b97812 */ /* 0x000fe400078e78ba */
[----:B------:R-:W-:Y:S02]  /*30e0*/  LEA.HI.X.SX32 R27, R164, R180, 0x2, P6 ;  /* 0x000000b4a41b7211 */ /* 0x000fe400030f16ff */
[----:B------:R-:W-:Y:S01]  /*30f0*/  ISETP.GE.AND P6, PT, R226, c[0x0][0x180], PT ;  /* 0x00006000e2007a0c */ /* 0x000fe20003fc6270 */
[----:B------:R1:W-:Y:S01]  /*3100*/  LDGSTS.E [R185], [R136.64], P3 ;  /* 0x0000000088b97fae */ /* 0x0003e2000992184e */
[----:B------:R-:W-:-:S02]  /*3110*/  SEL R180, R179, RZ, !P4 ;  /* 0x000000ffb3b47207 */ /* 0x000fc40006000000 */
[----:B------:R-:W-:Y:S01]  /*3120*/  ISETP.GE.AND P4, PT, R225, c[0x0][0x180], PT ;  /* 0x00006000e1007a0c */ /* 0x000fe20003f86270 */
[----:B------:R2:W-:Y:S01]  /*3130*/  LDGSTS.E [R185+0x400], [R134.64], P1 ;  /* 0x0040000086b97fae */ /* 0x0005e2000892184e */
[C---:B------:R-:W-:Y:S02]  /*3140*/  SEL R181, R179.reuse, RZ, !P6 ;  /* 0x000000ffb3b57207 */ /* 0x040fe40007000000 */
[----:B------:R-:W-:Y:S01]  /*3150*/  ISETP.GE.AND P6, PT, R224, c[0x0][0x180], PT ;  /* 0x00006000e0007a0c */ /* 0x000fe20003fc6270 */
[----:B------:R3:W-:Y:S01]  /*3160*/  LDGSTS.E [R185+0x800], [R80.64], P0 ;  /* 0x0080000050b97fae */ /* 0x0007e2000812184e */
[----:B------:R-:W-:Y:S02]  /*3170*/  ISETP.NE.U32.AND P3, PT, R180, RZ, PT ;  /* 0x000000ffb400720c */ /* 0x000fe40003f65070 */
[----:B------:R-:W-:Y:S01]  /*3180*/  SEL R180, R179, RZ, !P4 ;  /* 0x000000ffb3b47207 */ /* 0x000fe20006000000 */
[----:B------:R4:W-:Y:S01]  /*3190*/  LDGSTS.E [R185+0xc00], [R132.64], P2 ;  /* 0x00c0000084b97fae */ /* 0x0009e2000912184e */
[----:B------:R-:W-:Y:S01]  /*31a0*/  ISETP.NE.U32.AND P4, PT, R181, RZ, PT ;  /* 0x000000ffb500720c */ /* 0x000fe20003f85070 */
[----:B-1----:R-:W-:Y:S01]  /*31b0*/  IMAD.WIDE R136, R235, 0x4, R136 ;  /* 0x00000004eb887825 */ /* 0x002fe200078e0288 */
[----:B------:R-:W-:Y:S01]  /*31c0*/  SEL R181, R179, RZ, !P6 ;  /* 0x000000ffb3b57207 */ /* 0x000fe20007000000 */
[----:B------:R1:W-:Y:S01]  /*31d0*/  LDGSTS.E [R185+0x1000], [R130.64], P5 ;  /* 0x0100000082b97fae */ /* 0x0003e2000a92184e */
[----:B------:R-:W-:Y:S01]  /*31e0*/  ISETP.NE.U32.AND P6, PT, R180, RZ, PT ;  /* 0x000000ffb400720c */ /* 0x000fe20003fc5070 */
[----:B--2---:R-:W-:Y:S01]  /*31f0*/  IMAD.WIDE R134, R235, 0x4, R134 ;  /* 0x00000004eb867825 */ /* 0x004fe200078e0286 */
[----:B------:R-:W-:-:S02]  /*3200*/  ISETP.GE.AND P0, PT, R223, c[0x0][0x180], PT ;  /* 0x00006000df007a0c */ /* 0x000fc40003f06270 */
[----:B------:R-:W-:Y:S01]  /*3210*/  ISETP.GE.AND P2, PT, R222, c[0x0][0x180], PT ;  /* 0x00006000de007a0c */ /* 0x000fe20003f46270 */
[----:B------:R2:W-:Y:S01]  /*3220*/  LDGSTS.E [R185+0x1400], [R128.64], P3 ;  /* 0x0140000080b97fae */ /* 0x0005e2000992184e */
[----:B------:R-:W-:Y:S01]  /*3230*/  ISETP.NE.U32.AND P1, PT, R181, RZ, PT ;  /* 0x000000ffb500720c */ /* 0x000fe20003f25070 */
[----:B---3--:R-:W-:Y:S01]  /*3240*/  IMAD.WIDE R80, R237, 0x4, R80 ;  /* 0x00000004ed507825 */ /* 0x008fe200078e0250 */
[----:B------:R-:W-:Y:S01]  /*3250*/  SEL R180, R179, RZ, !P0 ;  /* 0x000000ffb3b47207 */ /* 0x000fe20004000000 */
[----:B------:R3:W-:Y:S01]  /*3260*/  LDGSTS.E [R185+0x1800], [R114.64], P4 ;  /* 0x0180000072b97fae */ /* 0x0007e2000a12184e */
[----:B------:R-:W-:Y:S01]  /*3270*/  ISETP.GE.AND P0, PT, R221, c[0x0][0x180], PT ;  /* 0x00006000dd007a0c */ /* 0x000fe20003f06270 */
[----:B----4-:R-:W-:Y:S01]  /*3280*/  IMAD.WIDE R132, R239, 0x4, R132 ;  /* 0x00000004ef847825 */ /* 0x010fe200078e0284 */
[----:B------:R-:W-:Y:S01]  /*3290*/  SEL R181, R179, RZ, !P2 ;  /* 0x000000ffb3b57207 */ /* 0x000fe20005000000 */
[----:B------:R4:W-:Y:S01]  /*32a0*/  LDGSTS.E [R185+0x1c00], [R124.64], P6 ;  /* 0x01c000007cb97fae */ /* 0x0009e2000b12184e */
[----:B------:R-:W-:-:S02]  /*32b0*/  ISETP.GE.AND P5, PT, R220, c[0x0][0x180], PT ;  /* 0x00006000dc007a0c */ /* 0x000fc40003fa6270 */
[----:B------:R-:W-:Y:S01]  /*32c0*/  ISETP.NE.U32.AND P2, PT, R180, RZ, PT ;  /* 0x000000ffb400720c */ /* 0x000fe20003f45070 */
[----:B--2---:R-:W-:Y:S01]  /*32d0*/  IMAD.WIDE R128, R235, 0x4, R128 ;  /* 0x00000004eb807825 */ /* 0x004fe200078e0280 */
[----:B------:R-:W-:Y:S01]  /*32e0*/  SEL R180, R179, RZ, !P0 ;  /* 0x000000ffb3b47207 */ /* 0x000fe20004000000 */
[----:B------:R2:W-:Y:S01]  /*32f0*/  LDGSTS.E [R185+0x2000], [R110.64], P1 ;  /* 0x020000006eb97fae */ /* 0x0005e2000892184e */
[----:B------:R-:W-:Y:S01]  /*3300*/  ISETP.NE.U32.AND P0, PT, R181, RZ, PT ;  /* 0x000000ffb500720c */ /* 0x000fe20003f05070 */
[----:B---3--:R-:W-:Y:S01]  /*3310*/  IMAD.WIDE R114, R237, 0x4, R114 ;  /* 0x00000004ed727825 */ /* 0x008fe200078e0272 */
[----:B------:R-:W-:Y:S02]  /*3320*/  ISETP.GE.AND P4, PT, R219, c[0x0][0x180], PT ;  /* 0x00006000db007a0c */ /* 0x000fe40003f86270 */
[----:B------:R-:W-:Y:S01]  /*3330*/  SEL R181, R179, RZ, !P5 ;  /* 0x000000ffb3b57207 */ /* 0x000fe20006800000 */
[----:B----4-:R-:W-:Y:S01]  /*3340*/  IMAD.WIDE R124, R239, 0x4, R124 ;  /* 0x00000004ef7c7825 */ /* 0x010fe200078e027c */
[----:B------:R-:W-:-:S02]  /*3350*/  ISETP.GE.AND P6, PT, R218, c[0x0][0x180], PT ;  /* 0x00006000da007a0c */ /* 0x000fc40003fc6270 */
[----:B------:R-:W-:Y:S01]  /*3360*/  ISETP.NE.U32.AND P3, PT, R180, RZ, PT ;  /* 0x000000ffb400720c */ /* 0x000fe20003f65070 */
[----:B------:R3:W-:Y:S01]  /*3370*/  LDGSTS.E [R185+0x2400], [R98.64], P2 ;  /* 0x0240000062b97fae */ /* 0x0007e2000912184e */
[----:B------:R-:W-:Y:S01]  /*3380*/  SEL R180, R179, RZ, !P4 ;  /* 0x000000ffb3b47207 */ /* 0x000fe20006000000 */
[----:B--2---:R-:W-:Y:S01]  /*3390*/  IMAD.WIDE R110, R241, 0x4, R110 ;  /* 0x00000004f16e7825 */ /* 0x004fe200078e026e */
[----:B------:R-:W-:Y:S01]  /*33a0*/  ISETP.NE.U32.AND P5, PT, R181, RZ, PT ;  /* 0x000000ffb500720c */ /* 0x000fe20003fa5070 */
[----:B------:R2:W-:Y:S01]  /*33b0*/  LDGSTS.E [R185+0x2800], [R92.64], P0 ;  /* 0x028000005cb97fae */ /* 0x0005e2000812184e */
[----:B------:R-:W-:Y:S02]  /*33c0*/  ISETP.GE.AND P4, PT, R217, c[0x0][0x180], PT ;  /* 0x00006000d9007a0c */ /* 0x000fe40003f86270 */
[----:B------:R-:W-:Y:S02]  /*33d0*/  SEL R181, R179, RZ, !P6 ;  /* 0x000000ffb3b57207 */ /* 0x000fe40007000000 */
[----:B------:R-:W-:-:S02]  /*33e0*/  ISETP.NE.U32.AND P1, PT, R180, RZ, PT ;  /* 0x000000ffb400720c */ /* 0x000fc40003f25070 */
[----:B------:R-:W-:Y:S01]  /*33f0*/  SEL R180, R179, RZ, !P4 ;  /* 0x000000ffb3b47207 */ /* 0x000fe20006000000 */
[----:B------:R4:W-:Y:S01]  /*3400*/  LDGSTS.E [R185+0x2c00], [R118.64], P3 ;  /* 0x02c0000076b97fae */ /* 0x0009e2000992184e */
[----:B------:R-:W-:Y:S02]  /*3410*/  ISETP.GE.AND P6, PT, R216, c[0x0][0x180], PT ;  /* 0x00006000d8007a0c */ /* 0x000fe40003fc6270 */
[----:B------:R-:W-:Y:S01]  /*3420*/  ISETP.NE.U32.AND P4, PT, R181, RZ, PT ;  /* 0x000000ffb500720c */ /* 0x000fe20003f85070 */
[----:B------:R5:W-:Y:S01]  /*3430*/  LDGSTS.E [R185+0x3000], [R106.64], P5 ;  /* 0x030000006ab97fae */ /* 0x000be2000a92184e */
[----:B------:R-:W-:Y:S02]  /*3440*/  ISETP.NE.U32.AND P2, PT, R180, RZ, PT ;  /* 0x000000ffb400720c */ /* 0x000fe40003f45070 */
[----:B------:R-:W-:Y:S02]  /*3450*/  SEL R181, R179, RZ, !P6 ;  /* 0x000000ffb3b57207 */ /* 0x000fe40007000000 */
[----:B------:R-:W-:Y:S01]  /*3460*/  ISETP.GE.AND P0, PT, R215, c[0x0][0x180], PT ;  /* 0x00006000d7007a0c */ /* 0x000fe20003f06270 */
[----:B------:R1:W-:Y:S01]  /*3470*/  LDGSTS.E [R185+0x3400], [R112.64], P1 ;  /* 0x0340000070b97fae */ /* 0x0003e2000892184e */
[----:B------:R-:W-:Y:S01]  /*3480*/  ISETP.GE.AND P3, PT, R214, c[0x0][0x180], PT ;  /* 0x00006000d6007a0c */ /* 0x000fe20003f66270 */
[----:B----4-:R-:W-:Y:S01]  /*3490*/  IMAD.WIDE R118, R235, 0x4, R118 ;  /* 0x00000004eb767825 */ /* 0x010fe200078e0276 */
[----:B------:R-:W-:-:S02]  /*34a0*/  ISETP.NE.U32.AND P6, PT, R181, RZ, PT ;  /* 0x000000ffb500720c */ /* 0x000fc40003fc5070 */
[----:B------:R-:W-:Y:S01]  /*34b0*/  SEL R180, R179, RZ, !P0 ;  /* 0x000000ffb3b47207 */ /* 0x000fe20004000000 */
[----:B------:R4:W-:Y:S01]  /*34c0*/  LDGSTS.E [R185+0x3800], [R126.64], P4 ;  /* 0x038000007eb97fae */ /* 0x0009e2000a12184e */
[----:B------:R-:W-:Y:S01]  /*34d0*/  ISETP.GE.AND P0, PT, R213, c[0x0][0x180], PT ;  /* 0x00006000d5007a0c */ /* 0x000fe20003f06270 */
[----:B-----5:R-:W-:Y:S01]  /*34e0*/  IMAD.WIDE R106, R237, 0x4, R106 ;  /* 0x00000004ed6a7825 */ /* 0x020fe200078e026a */
[----:B------:R-:W-:Y:S01]  /*34f0*/  SEL R181, R179, RZ, !P3 ;  /* 0x000000ffb3b57207 */ /* 0x000fe20005800000 */
[----:B------:R5:W-:Y:S01]  /*3500*/  LDGSTS.E [R185+0x3c00], [R122.64], P2 ;  /* 0x03c000007ab97fae */ /* 0x000be2000912184e */
[----:B------:R-:W-:Y:S01]  /*3510*/  ISETP.GE.AND P5, PT, R212, c[0x0][0x180], PT ;  /* 0x00006000d4007a0c */ /* 0x000fe20003fa6270 */
[----:B-1----:R-:W-:Y:S01]  /*3520*/  IMAD.WIDE R112, R239, 0x4, R112 ;  /* 0x00000004ef707825 */ /* 0x002fe200078e0270 */
[----:B------:R-:W-:Y:S02]  /*3530*/  ISETP.NE.U32.AND P3, PT, R180, RZ, PT ;  /* 0x000000ffb400720c */ /* 0x000fe40003f65070 */
[----:B------:R-:W-:Y:S01]  /*3540*/  SEL R180, R179, RZ, !P0 ;  /* 0x000000ffb3b47207 */ /* 0x000fe20004000000 */
[----:B------:R1:W-:Y:S01]  /*3550*/  LDGSTS.E [R185+0x4000], [R120.64], P6 ;  /* 0x0400000078b97fae */ /* 0x0003e2000b12184e */
[----:B------:R-:W-:-:S02]  /*3560*/  ISETP.GE.AND P4, PT, R211, c[0x0][0x180], PT ;  /* 0x00006000d3007a0c */ /* 0x000fc40003f86270 */
[----:B------:R-:W-:Y:S02]  /*3570*/  ISETP.NE.U32.AND P0, PT, R181, RZ, PT ;  /* 0x000000ffb500720c */ /* 0x000fe40003f05070 */
[C---:B------:R-:W-:Y:S02]  /*3580*/  SEL R181, R179.reuse, RZ, !P5 ;  /* 0x000000ffb3b57207 */ /* 0x040fe40006800000 */
[----:B------:R-:W-:Y:S02]  /*3590*/  ISETP.NE.U32.AND P1, PT, R180, RZ, PT ;  /* 0x000000ffb400720c */ /* 0x000fe40003f25070 */
[----:B------:R-:W-:Y:S01]  /*35a0*/  ISETP.GE.AND P2, PT, R210, c[0x0][0x180], PT ;  /* 0x00006000d2007a0c */ /* 0x000fe20003f46270 */
[----:B------:R2:W-:Y:S01]  /*35b0*/  LDGSTS.E [R185+0x4400], [R116.64], P3 ;  /* 0x0440000074b97fae */ /* 0x0005e2000992184e */
[----:B------:R-:W-:Y:S01]  /*35c0*/  SEL R180, R179, RZ, !P4 ;  /* 0x000000ffb3b47207 */ /* 0x000fe20006000000 */
[----:B-1----:R-:W-:Y:S01]  /*35d0*/  IMAD.WIDE R120, R235, 0x4, R120 ;  /* 0x00000004eb787825 */ /* 0x002fe200078e0278 */
[----:B------:R-:W-:-:S02]  /*35e0*/  ISETP.GE.AND P4, PT, R209, c[0x0][0x180], PT ;  /* 0x00006000d1007a0c */ /* 0x000fc40003f86270 */
[----:B------:R-:W-:Y:S01]  /*35f0*/  ISETP.NE.U32.AND P5, PT, R181, RZ, PT ;  /* 0x000000ffb500720c */ /* 0x000fe20003fa5070 */
[----:B------:R1:W-:Y:S01]  /*3600*/  LDGSTS.E [R185+0x4800], [R102.64], P0 ;  /* 0x0480000066b97fae */ /* 0x0003e2000812184e */
[----:B------:R-:W-:Y:S02]  /*3610*/  SEL R181, R179, RZ, !P2 ;  /* 0x000000ffb3b57207 */ /* 0x000fe40005000000 */
[----:B------:R-:W-:Y:S01]  /*3620*/  ISETP.GE.AND P6, PT, R208, c[0x0][0x180], PT ;  /* 0x00006000d0007a0c */ /* 0x000fe20003fc6270 */
[----:B------:R3:W-:Y:S01]  /*3630*/  LDGSTS.E [R185+0x4c00], [R108.64], P1 ;  /* 0x04c000006cb97fae */ /* 0x0007e2000892184e */
[----:B------:R-:W-:Y:S01]  /*3640*/  ISETP.NE.U32.AND P2, PT, R180, RZ, PT ;  /* 0x000000ffb400720c */ /* 0x000fe20003f45070 */
[----:B--2---:R-:W-:Y:S01]  /*3650*/  IMAD.WIDE R116, R237, 0x4, R116 ;  /* 0x00000004ed747825 */ /* 0x004fe200078e0274 */
[----:B------:R-:W-:Y:S02]  /*3660*/  SEL R180, R179, RZ, !P4 ;  /* 0x000000ffb3b47207 */ /* 0x000fe40006000000 */
[----:B------:R-:W-:-:S02]  /*3670*/  ISETP.NE.U32.AND P4, PT, R181, RZ, PT ;  /* 0x000000ffb500720c */ /* 0x000fc40003f85070 */
[----:B------:R-:W-:Y:S01]  /*3680*/  SEL R181, R179, RZ, !P6 ;  /* 0x000000ffb3b57207 */ /* 0x000fe20007000000 */
[----:B------:R2:W-:Y:S01]  /*3690*/  LDGSTS.E [R185+0x5000], [R104.64], P5 ;  /* 0x0500000068b97fae */ /* 0x0005e2000a92184e */
[----:B------:R-:W-:Y:S01]  /*36a0*/  ISETP.NE.U32.AND P6, PT, R180, RZ, PT ;  /* 0x000000ffb400720c */ /* 0x000fe20003fc5070 */
[----:B-1----:R-:W-:Y:S01]  /*36b0*/  IMAD.WIDE R102, R239, 0x4, R102 ;  /* 0x00000004ef667825 */ /* 0x002fe200078e0266 */
[----:B------:R-:W-:Y:S02]  /*36c0*/  ISETP.GE.AND P0, PT, R207, c[0x0][0x180], PT ;  /* 0x00006000cf007a0c */ /* 0x000fe40003f06270 */
[----:B------:R-:W-:Y:S01]  /*36d0*/  ISETP.NE.U32.AND P3, PT, R181, RZ, PT ;  /* 0x000000ffb500720c */ /* 0x000fe20003f65070 */
[----:B------:R1:W-:Y:S01]  /*36e0*/  LDGSTS.E [R185+0x5400], [R100.64], P2 ;  /* 0x0540000064b97fae */ /* 0x0003e2000912184e */
[----:B------:R-:W-:Y:S02]  /*36f0*/  ISETP.GE.AND P1, PT, R206, c[0x0][0x180], PT ;  /* 0x00006000ce007a0c */ /* 0x000fe40003f26270 */
[----:B------:R-:W-:Y:S01]  /*3700*/  SEL R180, R179, RZ, !P0 ;  /* 0x000000ffb3b47207 */ /* 0x000fe20004000000 */
[----:B------:R2:W-:Y:S01]  /*3710*/  LDGSTS.E [R185+0x5800], [R96.64], P4 ;  /* 0x0580000060b97fae */ /* 0x0005e2000a12184e */
[----:B------:R-:W-:-:S02]  /*3720*/  ISETP.GE.AND P0, PT, R205, c[0x0][0x180], PT ;  /* 0x00006000cd007a0c */ /* 0x000fc40003f06270 */
[C---:B------:R-:W-:Y:S01]  /*3730*/  SEL R181, R179.reuse, RZ, !P1 ;  /* 0x000000ffb3b57207 */ /* 0x040fe20004800000 */
[----:B------:R3:W-:Y:S01]  /*3740*/  LDGSTS.E [R185+0x5c00], [R94.64], P6 ;  /* 0x05c000005eb97fae */ /* 0x0007e2000b12184e */
[----:B------:R-:W-:Y:S02]  /*3750*/  ISETP.GE.AND P5, PT, R204, c[0x0][0x180], PT ;  /* 0x00006000cc007a0c */ /* 0x000fe40003fa6270 */
[----:B------:R-:W-:Y:S01]  /*3760*/  ISETP.NE.U32.AND P1, PT, R180, RZ, PT ;  /* 0x000000ffb400720c */ /* 0x000fe20003f25070 */
[----:B------:R4:W-:Y:S01]  /*3770*/  LDGSTS.E [R185+0x6000], [R90.64], P3 ;  /* 0x060000005ab97fae */ /* 0x0009e2000992184e */
[----:B------:R-:W-:Y:S01]  /*3780*/  SEL R180, R179, RZ, !P0 ;  /* 0x000000ffb3b47207 */ /* 0x000fe20004000000 */
[----:B-1----:R-:W-:Y:S01]  /*3790*/  IMAD.WIDE R100, R235, 0x4, R100 ;  /* 0x00000004eb647825 */ /* 0x002fe200078e0264 */
[----:B------:R-:W-:Y:S02]  /*37a0*/  ISETP.NE.U32.AND P0, PT, R181, RZ, PT ;  /* 0x000000ffb500720c */ /* 0x000fe40003f05070 */
[----:B------:R-:W-:Y:S01]  /*37b0*/  SEL R181, R179, RZ, !P5 ;  /* 0x000000ffb3b57207 */ /* 0x000fe20006800000 */
[----:B--2---:R-:W-:Y:S01]  /*37c0*/  IMAD.WIDE R96, R237, 0x4, R96 ;  /* 0x00000004ed607825 */ /* 0x004fe200078e0260 */
[----:B------:R-:W-:-:S02]  /*37d0*/  ISETP.GE.AND P4, PT, R203, c[0x0][0x180], PT ;  /* 0x00006000cb007a0c */ /* 0x000fc40003f86270 */
[----:B------:R-:W-:Y:S01]  /*37e0*/  ISETP.GE.AND P6, PT, R202, c[0x0][0x180], PT ;  /* 0x00006000ca007a0c */ /* 0x000fe20003fc6270 */
[----:B---3--:R-:W-:Y:S01]  /*37f0*/  IMAD.WIDE R94, R239, 0x4, R94 ;  /* 0x00000004ef5e7825 */ /* 0x008fe200078e025e */
[----:B------:R-:W-:Y:S01]  /*3800*/  ISETP.NE.U32.AND P5, PT, R180, RZ, PT ;  /* 0x000000ffb400720c */ /* 0x000fe20003fa5070 */
[----:B------:R1:W-:Y:S01]  /*3810*/  LDGSTS.E [R185+0x6400], [R88.64], P1 ;  /* 0x0640000058b97fae */ /* 0x0003e2000892184e */
[----:B------:R-:W-:Y:S02]  /*3820*/  ISETP.NE.U32.AND P2, PT, R181, RZ, PT ;  /* 0x000000ffb500720c */ /* 0x000fe40003f45070 */
[----:B------:R-:W-:Y:S01]  /*3830*/  ISETP.GE.AND P3, PT, R201, c[0x0][0x180], PT ;  /* 0x00006000c9007a0c */ /* 0x000fe20003f66270 */
[----:B------:R2:W-:Y:S01]  /*3840*/  LDGSTS.E [R185+0x6800], [R86.64], P0 ;  /* 0x0680000056b97fae */ /* 0x0005e2000812184e */
[----:B------:R-:W-:Y:S02]  /*3850*/  SEL R180, R179, RZ, !P4 ;  /* 0x000000ffb3b47207 */ /* 0x000fe40006000000 */
[----:B------:R-:W-:-:S02]  /*3860*/  ISETP.GE.AND P4, PT, R188, c[0x0][0x180], PT ;  /* 0x00006000bc007a0c */ /* 0x000fc40003f86270 */
[----:B------:R-:W-:Y:S02]  /*3870*/  SEL R181, R179, RZ, !P6 ;  /* 0x000000ffb3b57207 */ /* 0x000fe40007000000 */
[----:B------:R-:W-:Y:S01]  /*3880*/  ISETP.GE.AND P6, PT, R233, UR8, PT ;  /* 0x00000008e9007c0c */ /* 0x000fe2000bfc6270 */
[----:B------:R3:W-:Y:S01]  /*3890*/  LDGSTS.E [R185+0x6c00], [R74.64], P5 ;  /* 0x06c000004ab97fae */ /* 0x0007e2000a92184e */
[C---:B------:R-:W-:Y:S02]  /*38a0*/  SEL R182, R179.reuse, RZ, !P3 ;  /* 0x000000ffb3b67207 */ /* 0x040fe40005800000 */
[----:B------:R-:W-:Y:S01]  /*38b0*/  ISETP.NE.U32.AND P3, PT, R180, RZ, PT ;  /* 0x000000ffb400720c */ /* 0x000fe20003f65070 */
[----:B------:R1:W-:Y:S01]  /*38c0*/  LDGSTS.E [R185+0x7000], [R82.64], P2 ;  /* 0x0700000052b97fae */ /* 0x0003e2000912184e */
[----:B------:R-:W-:Y:S01]  /*38d0*/  SEL R179, R179, RZ, !P4 ;  /* 0x000000ffb3b37207 */ /* 0x000fe20006000000 */
[----:B--2---:R-:W-:Y:S01]  /*38e0*/  IMAD.WIDE R86, R235, 0x4, R86 ;  /* 0x00000004eb567825 */ /* 0x004fe200078e0256 */
[----:B------:R-:W-:-:S02]  /*38f0*/  PLOP3.LUT P4, PT, PT, PT, UP1, 0x80, 0x0 ;  /* 0x000000000000781c */ /* 0x000fc40003f8f018 */
[----:B------:R-:W-:Y:S02]  /*3900*/  SEL R180, RZ, 0x4, P6 ;  /* 0x00000004ffb47807 */ /* 0x000fe40003000000 */
[----:B------:R-:W-:Y:S01]  /*3910*/  ISETP.GE.AND P6, PT, R231, UR8, PT ;  /* 0x00000008e7007c0c */ /* 0x000fe2000bfc6270 */
[----:B---3--:R-:W-:Y:S01]  /*3920*/  IMAD.WIDE R74, R237, 0x4, R74 ;  /* 0x00000004ed4a7825 */ /* 0x008fe200078e024a */
[----:B------:R-:W-:Y:S02]  /*3930*/  ISETP.NE.U32.AND P1, PT, R181, RZ, PT ;  /* 0x000000ffb500720c */ /* 0x000fe40003f25070 */
[----:B------:R-:W-:Y:S01]  /*3940*/  SEL R180, R180, RZ, P4 ;  /* 0x000000ffb4b47207 */ /* 0x000fe20002000000 */
[----:B------:R2:W-:Y:S01]  /*3950*/  LDGSTS.E [R185+0x7400], [R4.64], P3 ;  /* 0x0740000004b97fae */ /* 0x0005e2000992184e */
[----:B------:R-:W-:Y:S01]  /*3960*/  PLOP3.LUT P4, PT, PT, PT, UP1, 0x80, 0x0 ;  /* 0x000000000000781c */ /* 0x000fe20003f8f018 */
[----:B-1----:R-:W-:Y:S01]  /*3970*/  IMAD.WIDE R82, R239, 0x4, R82 ;  /* 0x00000004ef527825 */ /* 0x002fe200078e0252 */
[----:B------:R-:W-:-:S02]  /*3980*/  SEL R181, RZ, 0x4, P6 ;  /* 0x00000004ffb57807 */ /* 0x000fc40003000000 */
[----:B------:R-:W-:Y:S02]  /*3990*/  ISETP.GE.AND P6, PT, R230, UR8, PT ;  /* 0x00000008e6007c0c */ /* 0x000fe4000bfc6270 */
[----:B------:R-:W-:Y:S02]  /*39a0*/  ISETP.NE.U32.AND P0, PT, R182, RZ, PT ;  /* 0x000000ffb600720c */ /* 0x000fe40003f05070 */
[----:B------:R-:W-:Y:S01]  /*39b0*/  SEL R181, R181, RZ, P4 ;  /* 0x000000ffb5b57207 */ /* 0x000fe20002000000 */
[----:B------:R1:W-:Y:S01]  /*39c0*/  LDGSTS.E [R185+0x7800], [R78.64], P1 ;  /* 0x078000004eb97fae */ /* 0x0003e2000892184e */
[----:B------:R-:W-:Y:S02]  /*39d0*/  PLOP3.LUT P4, PT, PT, PT, UP1, 0x80, 0x0 ;  /* 0x000000000000781c */ /* 0x000fe40003f8f018 */
[----:B------:R-:W-:Y:S02]  /*39e0*/  SEL R182, RZ, 0x4, P6 ;  /* 0x00000004ffb67807 */ /* 0x000fe40003000000 */
[----:B------:R-:W-:-:S02]  /*39f0*/  ISETP.GE.AND P6, PT, R229, UR8, PT ;  /* 0x00000008e5007c0c */ /* 0x000fc4000bfc6270 */
[----:B------:R-:W-:Y:S02]  /*3a00*/  ISETP.NE.U32.AND P5, PT, R179, RZ, PT ;  /* 0x000000ffb300720c */ /* 0x000fe40003fa5070 */
[----:B------:R-:W-:Y:S01]  /*3a10*/  SEL R182, R182, RZ, P4 ;  /* 0x000000ffb6b67207 */ /* 0x000fe20002000000 */
[----:B------:R3:W-:Y:S01]  /*3a20*/  LDGSTS.E [R185+0x7c00], [R76.64], P0 ;  /* 0x07c000004cb97fae */ /* 0x0007e2000812184e */
[----:B------:R-:W-:Y:S02]  /*3a30*/  PLOP3.LUT P4, PT, PT, PT, UP1, 0x80, 0x0 ;  /* 0x000000000000781c */ /* 0x000fe40003f8f018 */
[----:B------:R-:W-:Y:S01]  /*3a40*/  SEL R179, RZ, 0x4, P6 ;  /* 0x00000004ffb37807 */ /* 0x000fe20003000000 */
[----:B------:R-:W0:Y:S01]  /*3a50*/  LDGDEPBAR ;  /* 0x00000000000079af */ /* 0x000e220000000000 */
[----:B------:R-:W-:Y:S02]  /*3a60*/  ISETP.GE.AND P6, PT, R228, UR8, PT ;  /* 0x00000008e4007c0c */ /* 0x000fe4000bfc6270 */
[----:B------:R-:W-:-:S02]  /*3a70*/  ISETP.NE.U32.AND P2, PT, R180, RZ, PT ;  /* 0x000000ffb400720c */ /* 0x000fc40003f45070 */
[----:B------:R-:W-:Y:S01]  /*3a80*/  SEL R179, R179, RZ, P4 ;  /* 0x000000ffb3b37207 */ /* 0x000fe20002000000 */
[----:B------:R1:W-:Y:S01]  /*3a90*/  LDGSTS.E [R184+0x10000], [R84.64], P5 ;  /* 0x1000000054b87fae */ /* 0x0003e2000a92184e */
[----:B------:R-:W-:Y:S02]  /*3aa0*/  PLOP3.LUT P4, PT, PT, PT, UP1, 0x80, 0x0 ;  /* 0x000000000000781c */ /* 0x000fe40003f8f018 */
[----:B------:R-:W-:Y:S01]  /*3ab0*/  SEL R180, RZ, 0x4, P6 ;  /* 0x00000004ffb47807 */ /* 0x000fe20003000000 */
[----:B------:R1:W-:Y:S01]  /*3ac0*/  LDGSTS.E [R184+0x11000], [R24.64], P5 ;  /* 0x1100000018b87fae */ /* 0x0003e2000a92184e */
[----:B------:R-:W-:Y:S02]  /*3ad0*/  ISETP.GE.AND P6, PT, R227, UR8, PT ;  /* 0x00000008e3007c0c */ /* 0x000fe4000bfc6270 */
[----:B------:R-:W-:Y:S01]  /*3ae0*/  ISETP.NE.U32.AND P3, PT, R181, RZ, PT ;  /* 0x000000ffb500720c */ /* 0x000fe20003f65070 */
[----:B------:R1:W-:Y:S01]  /*3af0*/  LDGSTS.E [R184+0x12000], [R22.64], P5 ;  /* 0x1200000016b87fae */ /* 0x0003e2000a92184e */
[----:B------:R-:W-:-:S02]  /*3b00*/  SEL R180, R180, RZ, P4 ;  /* 0x000000ffb4b47207 */ /* 0x000fc40002000000 */
[----:B------:R-:W-:Y:S01]  /*3b10*/  PLOP3.LUT P4, PT, PT, PT, UP1, 0x80, 0x0 ;  /* 0x000000000000781c */ /* 0x000fe20003f8f018 */
[----:B------:R1:W-:Y:S01]  /*3b20*/  LDGSTS.E [R184+0x13000], [R14.64], P5 ;  /* 0x130000000eb87fae */ /* 0x0003e2000a92184e */
[----:B------:R-:W-:Y:S02]  /*3b30*/  SEL R181, RZ, 0x4, P6 ;  /* 0x00000004ffb57807 */ /* 0x000fe40003000000 */
[----:B------:R-:W-:Y:S01]  /*3b40*/  ISETP.GE.AND P6, PT, R226, UR8, PT ;  /* 0x00000008e2007c0c */ /* 0x000fe2000bfc6270 */
[----:B------:R1:W-:Y:S01]  /*3b50*/  LDGSTS.E [R184+0x14000], [R12.64], P5 ;  /* 0x140000000cb87fae */ /* 0x0003e2000a92184e */
[----:B------:R-:W-:Y:S02]  /*3b60*/  ISETP.NE.U32.AND P1, PT, R182, RZ, PT ;  /* 0x000000ffb600720c */ /* 0x000fe40003f25070 */
[----:B------:R-:W-:Y:S01]  /*3b70*/  SEL R181, R181, RZ, P4 ;  /* 0x000000ffb5b57207 */ /* 0x000fe20002000000 */
[----:B------:R1:W-:Y:S01]  /*3b80*/  LDGSTS.E [R184+0x15000], [R10.64], P5 ;  /* 0x150000000ab87fae */ /* 0x0003e2000a92184e */
[----:B------:R-:W-:-:S02]  /*3b90*/  PLOP3.LUT P4, PT, PT, PT, UP1, 0x80, 0x0 ;  /* 0x000000000000781c */ /* 0x000fc40003f8f018 */
[----:B------:R-:W-:Y:S01]  /*3ba0*/  SEL R182, RZ, 0x4, P6 ;  /* 0x00000004ffb67807 */ /* 0x000fe20003000000 */
[----:B------:R1:W-:Y:S01]  /*3bb0*/  LDGSTS.E [R184+0x16000], [R8.64], P5 ;  /* 0x1600000008b87fae */ /* 0x0003e2000a92184e */
[----:B------:R-:W-:Y:S02]  /*3bc0*/  ISETP.GE.AND P6, PT, R225, UR8, PT ;  /* 0x00000008e1007c0c */ /* 0x000fe4000bfc6270 */
[----:B------:R-:W-:Y:S01]  /*3bd0*/  SEL R232, R182, RZ, P4 ;  /* 0x000000ffb6e87207 */ /* 0x000fe20002000000 */
[----:B------:R1:W-:Y:S01]  /*3be0*/  LDGSTS.E [R184+0x17000], [R6.64], P5 ;  /* 0x1700000006b87fae */ /* 0x0003e2000a92184e */
[----:B------:R-:W-:Y:S02]  /*3bf0*/  PLOP3.LUT P4, PT, PT, PT, UP1, 0x80, 0x0 ;  /* 0x000000000000781c */ /* 0x000fe40003f8f018 */
[----:B------:R-:W-:Y:S01]  /*3c00*/  SEL R182, RZ, 0x4, P6 ;  /* 0x00000004ffb67807 */ /* 0x000fe20003000000 */
[----:B------:R1:W-:Y:S01]  /*3c10*/  LDGSTS.E [R183+0x10400], [R72.64], P5 ;  /* 0x1040000048b77fae */ /* 0x0003e2000a92184e */
[----:B------:R-:W-:-:S02]  /*3c20*/  ISETP.NE.U32.AND P6, PT, R179, RZ, PT ;  /* 0x000000ffb300720c */ /* 0x000fc40003fc5070 */
[----:B------:R-:W-:Y:S01]  /*3c30*/  SEL R179, R182, RZ, P4 ;  /* 0x000000ffb6b37207 */ /* 0x000fe20002000000 */
[----:B------:R1:W-:Y:S01]  /*3c40*/  LDGSTS.E [R183+0x11400], [R70.64], P5 ;  /* 0x1140000046b77fae */ /* 0x0003e2000a92184e */
[C---:B------:R-:W-:Y:S02]  /*3c50*/  LOP3.LUT R182, R184.reuse, 0x40, RZ, 0x3c, !PT ;  /* 0x00000040b8b67812 */ /* 0x040fe400078e3cff */
[----:B------:R-:W-:Y:S01]  /*3c60*/  ISETP.NE.U32.AND P4, PT, R181, RZ, PT ;  /* 0x000000ffb500720c */ /* 0x000fe20003f85070 */
[----:B------:R1:W-:Y:S01]  /*3c70*/  LDGSTS.E [R183+0x12400], [R68.64], P5 ;  /* 0x1240000044b77fae */ /* 0x0003e2000a92184e */
[----:B------:R-:W-:Y:S02]  /*3c80*/  LOP3.LUT R181, R184, 0x60, RZ, 0x3c, !PT ;  /* 0x00000060b8b57812 */ /* 0x000fe400078e3cff */
[----:B------:R-:W-:Y:S01]  /*3c90*/  ISETP.NE.U32.AND P0, PT, R180, RZ, PT ;  /* 0x000000ffb400720c */ /* 0x000fe20003f05070 */
[----:B------:R1:W-:Y:S04]  /*3ca0*/  LDGSTS.E [R183+0x13400], [R66.64], P5 ;  /* 0x1340000042b77fae */ /* 0x0003e8000a92184e */
        /* <DEDUP_REMOVED lines=19> */
[----:B------:R1:W-:Y:S01]  /*3de0*/  LDGSTS.E [R181+0x17c00], [R26.64], P5 ;  /* 0x17c000001ab57fae */ /* 0x0003e2000a92184e */
[----:B------:R-:W-:-:S03]  /*3df0*/  ISETP.NE.U32.AND P5, PT, R232, RZ, PT ;  /* 0x000000ffe800720c */ /* 0x000fc60003fa5070 */
[----:B------:R-:W0:Y:S04]  /*3e00*/  LDGDEPBAR ;  /* 0x00000000000079af */ /* 0x000e280000000000 */
[----:B------:R-:W-:Y:S06]  /*3e10*/  BAR.SYNC.DEFER_BLOCKING 0x0 ;  /* 0x0000000000007b1d */ /* 0x000fec0000010000 */
[----:B------:R-:W-:Y:S01]  /*3e20*/  @!PT LDS RZ, [RZ] ;  /* 0x00000000fffff984 */ /* 0x000fe20000000800 */
[----:B------:R-:W-:Y:S01]  /*3e30*/  @!PT LDS RZ, [RZ] ;  /* 0x00000000fffff984 */ /* 0x000fe20000000800 */
[----:B------:R-:W-:Y:S01]  /*3e40*/  @!PT LDS RZ, [RZ] ;  /* 0x00000000fffff984 */ /* 0x000fe20000000800 */
[----:B------:R1:W-:Y:S01]  /*3e50*/  LDGSTS.E [R185+0x8000], [R136.64], P2 ;  /* 0x0800000088b97fae */ /* 0x0003e2000912184e */
[----:B------:R-:W-:Y:S01]  /*3e60*/  ISETP.NE.U32.AND P2, PT, R179, RZ, PT ;  /* 0x000000ffb300720c */ /* 0x000fe20003f45070 */
[----:B------:R-:W-:-:S02]  /*3e70*/  IMAD.U32 R179, RZ, RZ, UR6 ;  /* 0x00000006ffb37e24 */ /* 0x000fc4000f8e00ff */
[----:B------:R2:W-:Y:S01]  /*3e80*/  LDGSTS.E [R185+0x8400], [R134.64], P3 ;  /* 0x0840000086b97fae */ /* 0x0005e2000992184e */
[----:B------:R-:W-:Y:S01]  /*3e90*/  ISETP.GE.AND P3, PT, R223, UR8, PT ;  /* 0x00000008df007c0c */ /* 0x000fe2000bf66270 */
[C---:B------:R-:W-:Y:S02]  /*3ea0*/  IMAD.WIDE R130, R179.reuse, 0x4, R130 ;  /* 0x00000004b3827825 */ /* 0x040fe400078e0282 */
[----:B------:R2:W-:Y:S01]  /*3eb0*/  LDGSTS.E [R185+0x8800], [R80.64], P1 ;  /* 0x0880000050b97fae */ /* 0x0005e2000892184e */
[----:B------:R-:W-:Y:S01]  /*3ec0*/  ISETP.GE.AND P1, PT, R224, UR8, PT ;  /* 0x00000008e0007c0c */ /* 0x000fe2000bf26270 */
[----:B------:R-:W-:Y:S02]  /*3ed0*/  IMAD.WIDE R92, R179, 0x4, R92 ;  /* 0x00000004b35c7825 */ /* 0x000fe400078e025c */
[----:B------:R3:W-:Y:S01]  /*3ee0*/  LDGSTS.E [R185+0x8c00], [R132.64], P6 ;  /* 0x08c0000084b97fae */ /* 0x0007e2000b12184e */
[----:B-1----:R-:W-:Y:S01]  /*3ef0*/  SEL R136, RZ, 0x4, P1 ;  /* 0x00000004ff887807 */ /* 0x002fe20000800000 */
[----:B------:R-:W-:Y:S01]  /*3f00*/  IMAD.U32 R137, RZ, RZ, UR6 ;  /* 0x00000006ff897e24 */ /* 0x000fe2000f8e00ff */
[----:B------:R-:W-:Y:S01]  /*3f10*/  ISETP.GE.AND P1, PT, R220, UR8, PT ;  /* 0x00000008dc007c0c */ /* 0x000fe2000bf26270 */
[----:B------:R1:W-:Y:S01]  /*3f20*/  LDGSTS.E [R185+0x9000], [R130.64], P0 ;  /* 0x0900000082b97fae */ /* 0x0003e2000812184e */
[----:B------:R-:W-:Y:S01]  /*3f30*/  ISETP.GE.AND P0, PT, R222, UR8, PT ;  /* 0x00000008de007c0c */ /* 0x000fe2000bf06270 */
[C---:B------:R-:W-:Y:S01]  /*3f40*/  IMAD.WIDE R98, R137.reuse, 0x4, R98 ;  /* 0x0000000489627825 */ /* 0x040fe200078e0262 */
[----:B------:R-:W-:Y:S01]  /*3f50*/  SEL R180, RZ, 0x4, P1 ;  /* 0x00000004ffb47807 */ /* 0x000fe20000800000 */
[----:B------:R1:W-:Y:S01]  /*3f60*/  LDGSTS.E [R185+0x9400], [R128.64], P4 ;  /* 0x0940000080b97fae */ /* 0x0003e2000a12184e */
[----:B--2---:R-:W-:Y:S01]  /*3f70*/  SEL R135, RZ, 0x4, P0 ;  /* 0x00000004ff877807 */ /* 0x004fe20000000000 */
[C---:B----4-:R-:W-:Y:S01]  /*3f80*/  IMAD.WIDE R126, R137.reuse, 0x4, R126 ;  /* 0x00000004897e7825 */ /* 0x050fe200078e027e */
[----:B------:R-:W-:Y:S01]  /*3f90*/  ISETP.GE.AND P0, PT, R218, UR8, PT ;  /* 0x00000008da007c0c */ /* 0x000fe2000bf06270 */
[----:B------:R2:W-:Y:S01]  /*3fa0*/  LDGSTS.E [R185+0x9800], [R114.64], P5 ;  /* 0x0980000072b97fae */ /* 0x0005e2000a92184e */
[----:B------:R-:W-:Y:S01]  /*3fb0*/  ISETP.GE.AND P1, PT, R216, UR8, PT ;  /* 0x00000008d8007c0c */ /* 0x000fe2000bf26270 */
[C---:B------:R-:W-:Y:S01]  /*3fc0*/  IMAD.WIDE R108, R137.reuse, 0x4, R108 ;  /* 0x00000004896c7825 */ /* 0x040fe200078e026c */
[----:B------:R-:W-:Y:S01]  /*3fd0*/  SEL R234, RZ, 0x4, P0 ;  /* 0x00000004ffea7807 */ /* 0x000fe20000000000 */
[----:B------:R2:W-:Y:S01]  /*3fe0*/  LDGSTS.E [R185+0x9c00], [R124.64], P2 ;  /* 0x09c000007cb97fae */ /* 0x0005e2000912184e */
[----:B------:R-:W-:Y:S01]  /*3ff0*/  ISETP.GE.AND P0, PT, R214, UR8, PT ;  /* 0x00000008d6007c0c */ /* 0x000fe2000bf06270 */
[----:B------:R-:W-:Y:S01]  /*4000*/  IMAD.WIDE R90, R137, 0x4, R90 ;  /* 0x00000004895a7825 */ /* 0x000fe200078e025a */
[----:B------:R-:W-:-:S02]  /*4010*/  SEL R236, RZ, 0x4, P1 ;  /* 0x00000004ffec7807 */ /* 0x000fc40000800000 */
[----:B------:R-:W-:Y:S01]  /*4020*/  ISETP.GE.AND P1, PT, R213, UR8, PT ;  /* 0x00000008d5007c0c */ /* 0x000fe2000bf26270 */
[----:B-----5:R-:W-:Y:S01]  /*4030*/  IMAD.WIDE R122, R179, 0x4, R122 ;  /* 0x00000004b37a7825 */ /* 0x020fe200078e027a */
[----:B------:R-:W-:Y:S02]  /*4040*/  SEL R238, RZ, 0x4, P0 ;  /* 0x00000004ffee7807 */ /* 0x000fe40000000000 */
[----:B------:R-:W-:Y:S01]  /*4050*/  ISETP.GE.AND P0, PT, R211, UR8, PT ;  /* 0x00000008d3007c0c */ /* 0x000fe2000bf06270 */
[----:B------:R-:W-:Y:S01]  /*4060*/  IMAD.WIDE R104, R179, 0x4, R104 ;  /* 0x00000004b3687825 */ /* 0x000fe200078e0268 */
[----:B------:R-:W-:Y:S02]  /*4070*/  SEL R239, RZ, 0x4, P1 ;  /* 0x00000004ffef7807 */ /* 0x000fe40000800000 */
[----:B------:R-:W-:Y:S01]  /*4080*/  ISETP.GE.AND P1, PT, R209, UR8, PT ;  /* 0x00000008d1007c0c */ /* 0x000fe2000bf26270 */
[----:B------:R-:W-:Y:S01]  /*4090*/  IMAD.WIDE R88, R179, 0x4, R88 ;  /* 0x00000004b3587825 */ /* 0x000fe200078e0258 */
[----:B------:R-:W-:-:S02]  /*40a0*/  SEL R241, RZ, 0x4, P0 ;  /* 0x00000004fff17807 */ /* 0x000fc40000000000 */
[----:B------:R-:W-:Y:S02]  /*40b0*/  ISETP.GE.AND P0, PT, R208, UR8, PT ;  /* 0x00000008d0007c0c */ /* 0x000fe4000bf06270 */
[----:B------:R-:W-:Y:S02]  /*40c0*/  SEL R80, RZ, 0x4, P1 ;  /* 0x00000004ff507807 */ /* 0x000fe40000800000 */
[----:B------:R-:W-:Y:S02]  /*40d0*/  ISETP.GE.AND P1, PT, R206, UR8, PT ;  /* 0x00000008ce007c0c */ /* 0x000fe4000bf26270 */
[----:B-1----:R-:W-:Y:S02]  /*40e0*/  SEL R130, RZ, 0x4, P0 ;  /* 0x00000004ff827807 */ /* 0x002fe40000000000 */
[----:B------:R-:W-:Y:S02]  /*40f0*/  SEL R137, RZ, 0x4, P3 ;  /* 0x00000004ff897807 */ /* 0x000fe40001800000 */
[----:B------:R-:W-:-:S02]  /*4100*/  PLOP3.LUT P0, PT, PT, PT, UP1, 0x80, 0x0 ;  /* 0x000000000000781c */ /* 0x000fc40003f0f018 */
[----:B---3--:R-:W-:Y:S02]  /*4110*/  SEL R132, RZ, 0x4, P1 ;  /* 0x00000004ff847807 */ /* 0x008fe40000800000 */
[----:B------:R-:W-:Y:S02]  /*4120*/  ISETP.GE.AND P6, PT, R221, UR8, PT ;  /* 0x00000008dd007c0c */ /* 0x000fe4000bfc6270 */
[----:B------:R-:W-:Y:S02]  /*4130*/  PLOP3.LUT P1, PT, PT, PT, UP1, 0x80, 0x0 ;  /* 0x000000000000781c */ /* 0x000fe40003f2f018 */
[----:B------:R-:W-:Y:S02]  /*4140*/  SEL R134, R137, RZ, P0 ;  /* 0x000000ff89867207 */ /* 0x000fe40000000000 */
[----:B------:R-:W-:Y:S02]  /*4150*/  SEL R179, RZ, 0x4, P6 ;  /* 0x00000004ffb37807 */ /* 0x000fe40003000000 */
[----:B------:R-:W-:-:S02]  /*4160*/  PLOP3.LUT P0, PT, PT, PT, UP1, 0x80, 0x0 ;  /* 0x000000000000781c */ /* 0x000fc40003f0f018 */
[----:B------:R-:W-:Y:S02]  /*4170*/  SEL R133, R135, RZ, P1 ;  /* 0x000000ff87857207 */ /* 0x000fe40000800000 */
        /* <DEDUP_REMOVED lines=8> */
[----:B------:R-:W-:Y:S02]  /*4200*/  ISETP.GE.AND P3, PT, R215, UR8, PT ;  /* 0x00000008d7007c0c */ /* 0x000fe4000bf66270 */
[----:B------:R-:W-:Y:S02]  /*4210*/  SEL R232, R232, RZ, P0 ;  /* 0x000000ffe8e87207 */ /* 0x000fe40000000000 */
[----:B------:R-:W-:-:S02]  /*4220*/  SEL R235, RZ, 0x4, P6 ;  /* 0x00000004ffeb7807 */ /* 0x000fc40003000000 */
[----:B------:R-:W-:Y:S02]  /*4230*/  PLOP3.LUT P0, PT, PT, PT, UP1, 0x80, 0x0 ;  /* 0x000000000000781c */ /* 0x000fe40003f0f018 */
[----:B------:R-:W-:Y:S02]  /*4240*/  SEL R234, R234, RZ, P1 ;  /* 0x000000ffeaea7207 */ /* 0x000fe40000800000 */
[----:B------:R-:W-:Y:S02]  /*4250*/  PLOP3.LUT P1, PT, PT, PT, UP1, 0x80, 0x0 ;  /* 0x000000000000781c */ /* 0x000fe40003f2f018 */
[----:B------:R-:W-:Y:S02]  /*4260*/  SEL R237, RZ, 0x4, P3 ;  /* 0x00000004ffed7807 */ /* 0x000fe40001800000 */
[----:B------:R-:W-:Y:S02]  /*4270*/  ISETP.GE.AND P6, PT, R210, UR8, PT ;  /* 0x00000008d2007c0c */ /* 0x000fe4000bfc6270 */
[----:B------:R-:W-:-:S02]  /*4280*/  ISETP.GE.AND P3, PT, R212, UR8, PT ;  /* 0x00000008d4007c0c */ /* 0x000fc4000bf66270 */
[----:B------:R-:W-:Y:S02]  /*4290*/  SEL R235, R235, RZ, P0 ;  /* 0x000000ffebeb7207 */ /* 0x000fe40000000000 */
[----:B------:R-:W-:Y:S02]  /*42a0*/  PLOP3.LUT P0, PT, PT, PT, UP1, 0x80, 0x0 ;  /* 0x000000000000781c */ /* 0x000fe40003f0f018 */
[----:B------:R-:W-:Y:S02]  /*42b0*/  SEL R236, R236, RZ, P1 ;  /* 0x000000ffecec7207 */ /* 0x000fe40000800000 */
[----:B------:R-:W-:Y:S02]  /*42c0*/  SEL R81, RZ, 0x4, P6 ;  /* 0x00000004ff517807 */ /* 0x000fe40003000000 */
[----:B------:R-:W-:Y:S02]  /*42d0*/  PLOP3.LUT P1, PT, PT, PT, UP1, 0x80, 0x0 ;  /* 0x000000000000781c */ /* 0x000fe40003f2f018 */
[----:B------:R-:W-:-:S02]  /*42e0*/  SEL R240, RZ, 0x4, P3 ;  /* 0x00000004fff07807 */ /* 0x000fc40001800000 */
[----:B------:R-:W-:Y:S02]  /*42f0*/  ISETP.GE.AND P6, PT, R207, UR8, PT ;  /* 0x00000008cf007c0c */ /* 0x000fe4000bfc6270 */
[----:B------:R-:W-:Y:S02]  /*4300*/  PLOP3.LUT P3, PT, PT, PT, UP1, 0x80, 0x0 ;  /* 0x000000000000781c */ /* 0x000fe40003f6f018 */
[----:B------:R-:W-:Y:S02]  /*4310*/  SEL R237, R237, RZ, P0 ;  /* 0x000000ffeded7207 */ /* 0x000fe40000000000 */
[----:B------:R-:W-:Y:S02]  /*4320*/  PLOP3.LUT P0, PT, PT, PT, UP1, 0x80, 0x0 ;  /* 0x000000000000781c */ /* 0x000fe40003f0f018 */
[----:B------:R-:W-:Y:S02]  /*4330*/  SEL R238, R238, RZ, P1 ;  /* 0x000000ffeeee7207 */ /* 0x000fe40000800000 */
[----:B------:R-:W-:-:S02]  /*4340*/  SEL R131, RZ, 0x4, P6 ;  /* 0x00000004ff837807 */ /* 0x000fc40003000000 */
[----:B------:R-:W-:Y:S02]  /*4350*/  PLOP3.LUT P1, PT, PT, PT, UP1, 0x80, 0x0 ;  /* 0x000000000000781c */ /* 0x000fe40003f2f018 */
[----:B------:R-:W-:Y:S02]  /*4360*/  SEL R136, R136, RZ, P3 ;  /* 0x000000ff88887207 */ /* 0x000fe40001800000 */
[----:B------:R-:W-:Y:S02]  /*4370*/  PLOP3.LUT P6, PT, PT, PT, UP1, 0x80, 0x0 ;  /* 0x000000000000781c */ /* 0x000fe40003fcf018 */
[----:B------:R-:W-:Y:S02]  /*4380*/  SEL R239, R239, RZ, P0 ;  /* 0x000000ffefef7207 */ /* 0x000fe40000000000 */
[----:B------:R-:W-:Y:S02]  /*4390*/  PLOP3.LUT P0, PT, PT, PT, UP1, 0x80, 0x0 ;  /* 0x000000000000781c */ /* 0x000fe40003f0f018 */
[----:B------:R-:W-:-:S02]  /*43a0*/  SEL R240, R240, RZ, P1 ;  /* 0x000000fff0f07207 */ /* 0x000fc40000800000 */
[----:B------:R-:W-:Y:S02]  /*43b0*/  ISETP.NE.U32.AND P3, PT, R136, RZ, PT ;  /* 0x000000ff8800720c */ /* 0x000fe40003f65070 */
[----:B------:R-:W-:Y:S02]  /*43c0*/  PLOP3.LUT P1, PT, PT, PT, UP1, 0x80, 0x0 ;  /* 0x000000000000781c */ /* 0x000fe40003f2f018 */
[----:B------:R-:W-:Y:S02]  /*43d0*/  SEL R80, R80, RZ, P6 ;  /* 0x000000ff50507207 */ /* 0x000fe40003000000 */
[----:B------:R-:W-:Y:S02]  /*43e0*/  ISETP.NE.U32.AND P6, PT, R134, RZ, PT ;  /* 0x000000ff8600720c */ /* 0x000fe40003fc5070 */
[----:B------:R-:W-:Y:S02]  /*43f0*/  SEL R241, R241, RZ, P0 ;  /* 0x000000fff1f17207 */ /* 0x000fe40000000000 */
[----:B------:R-:W-:-:S02]  /*4400*/  SEL R81, R81, RZ, P1 ;  /* 0x000000ff51517207 */ /* 0x000fc40000800000 */
[----:B------:R-:W-:Y:S01]  /*4410*/  ISETP.GE.AND P0, PT, R205, UR8, PT ;  /* 0x00000008cd007c0c */ /* 0x000fe2000bf06270 */
[----:B------:R2:W-:Y:S01]  /*4420*/  LDGSTS.E [R185+0xa000], [R110.64], P3 ;  /* 0x0a0000006eb97fae */ /* 0x0005e2000992184e */
[----:B------:R-:W-:Y:S02]  /*4430*/  PLOP3.LUT P1, PT, PT, PT, UP1, 0x80, 0x0 ;  /* 0x000000000000781c */ /* 0x000fe40003f2f018 */
[----:B------:R-:W-:Y:S02]  /*4440*/  SEL R135, RZ, 0x4, P0 ;  /* 0x00000004ff877807 */ /* 0x000fe40000000000 */
[----:B------:R-:W-:Y:S01]  /*4450*/  SEL R130, R130, RZ, P1 ;  /* 0x000000ff82827207 */ /* 0x000fe20000800000 */
[----:B------:R2:W-:Y:S01]  /*4460*/  LDGSTS.E [R185+0xa400], [R98.64], P6 ;  /* 0x0a40000062b97fae */ /* 0x0005e2000b12184e */
[----:B------:R-:W-:Y:S02]  /*4470*/  ISETP.NE.U32.AND P0, PT, R133, RZ, PT ;  /* 0x000000ff8500720c */ /* 0x000fe40003f05070 */
[----:B------:R-:W-:-:S02]  /*4480*/  ISETP.NE.U32.AND P1, PT, R179, RZ, PT ;  /* 0x000000ffb300720c */ /* 0x000fc40003f25070 */
[----:B------:R-:W-:Y:S02]  /*4490*/  ISETP.NE.U32.AND P4, PT, R180, RZ, PT ;  /* 0x000000ffb400720c */ /* 0x000fe40003f85070 */
[----:B------:R-:W-:Y:S02]  /*44a0*/  ISETP.NE.U32.AND P5, PT, R232, RZ, PT ;  /* 0x000000ffe800720c */ /* 0x000fe40003fa5070 */
[----:B------:R-:W-:Y:S02]  /*44b0*/  ISETP.NE.U32.AND P2, PT, R234, RZ, PT ;  /* 0x000000ffea00720c */ /* 0x000fe40003f45070 */
[----:B------:R-:W-:Y:S02]  /*44c0*/  ISETP.NE.U32.AND P3, PT, R235, RZ, PT ;  /* 0x000000ffeb00720c */ /* 0x000fe40003f65070 */
[----:B------:R-:W-:Y:S01]  /*44d0*/  ISETP.NE.U32.AND P6, PT, R236, RZ, PT ;  /* 0x000000ffec00720c */ /* 0x000fe20003fc5070 */
[----:B------:R1:W-:Y:S01]  /*44e0*/  LDGSTS.E [R185+0xa800], [R92.64], P0 ;  /* 0x0a8000005cb97fae */ /* 0x0003e2000812184e */
[----:B------:R-:W-:-:S03]  /*44f0*/  ISETP.NE.U32.AND P0, PT, R237, RZ, PT ;  /* 0x000000ffed00720c */ /* 0x000fc60003f05070 */
[----:B------:R2:W-:Y:S01]  /*4500*/  LDGSTS.E [R185+0xac00], [R118.64], P1 ;  /* 0x0ac0000076b97fae */ /* 0x0005e2000892184e */
[----:B------:R-:W-:-:S03]  /*4510*/  ISETP.NE.U32.AND P1, PT, R238, RZ, PT ;  /* 0x000000ffee00720c */ /* 0x000fc60003f25070 */
[----:B------:R2:W-:Y:S01]  /*4520*/  LDGSTS.E [R185+0xb000], [R106.64], P4 ;  /* 0x0b0000006ab97fae */ /* 0x0005e2000a12184e */
[----:B------:R-:W-:-:S03]  /*4530*/  ISETP.NE.U32.AND P4, PT, R239, RZ, PT ;  /* 0x000000ffef00720c */ /* 0x000fc60003f85070 */
[----:B------:R2:W-:Y:S01]  /*4540*/  LDGSTS.E [R185+0xb400], [R112.64], P5 ;  /* 0x0b40000070b97fae */ /* 0x0005e2000a92184e */
[----:B------:R-:W-:Y:S01]  /*4550*/  ISETP.NE.U32.AND P5, PT, R240, RZ, PT ;  /* 0x000000fff000720c */ /* 0x000fe20003fa5070 */
[----:B-1----:R-:W-:Y:S02]  /*4560*/  IMAD.U32 R93, RZ, RZ, UR6 ;  /* 0x00000006ff5d7e24 */ /* 0x002fe4000f8e00ff */
[----:B------:R2:W-:Y:S01]  /*4570*/  LDGSTS.E [R185+0xb800], [R126.64], P2 ;  /* 0x0b8000007eb97fae */ /* 0x0005e2000912184e */
[----:B------:R-:W-:Y:S01]  /*4580*/  PLOP3.LUT P2, PT, PT, PT, UP1, 0x80, 0x0 ;  /* 0x000000000000781c */ /* 0x000fe20003f4f018 */
[----:B------:R-:W-:Y:S02]  /*4590*/  IMAD.WIDE R78, R93, 0x4, R78 ;  /* 0x000000045d4e7825 */ /* 0x000fe400078e024e */
[----:B------:R2:W-:Y:S01]  /*45a0*/  LDGSTS.E [R185+0xbc00], [R122.64], P3 ;  /* 0x0bc000007ab97fae */ /* 0x0005e2000992184e */
[----:B------:R-:W-:Y:S02]  /*45b0*/  SEL R131, R131, RZ, P2 ;  /* 0x000000ff83837207 */ /* 0x000fe40001000000 */
[----:B------:R-:W-:Y:S01]  /*45c0*/  PLOP3.LUT P2, PT, PT, PT, UP1, 0x80, 0x0 ;  /* 0x000000000000781c */ /* 0x000fe20003f4f018 */
[----:B------:R2:W-:Y:S01]  /*45d0*/  LDGSTS.E [R185+0xc000], [R120.64], P6 ;  /* 0x0c00000078b97fae */ /* 0x0005e2000b12184e */
[----:B------:R-:W-:-:S02]  /*45e0*/  ISETP.GE.AND P6, PT, R188, UR8, PT ;  /* 0x00000008bc007c0c */ /* 0x000fc4000bfc6270 */
[----:B------:R-:W-:Y:S01]  /*45f0*/  ISETP.NE.U32.AND P3, PT, R241, RZ, PT ;  /* 0x000000fff100720c */ /* 0x000fe20003f65070 */
[----:B------:R2:W-:Y:S01]  /*4600*/  LDGSTS.E [R185+0xc400], [R116.64], P0 ;  /* 0x0c40000074b97fae */ /* 0x0005e2000812184e */
[----:B------:R-:W-:Y:S02]  /*4610*/  SEL R92, RZ, 0x4, P6 ;  /* 0x00000004ff5c7807 */ /* 0x000fe40003000000 */
[----:B------:R-:W-:Y:S01]  /*4620*/  PLOP3.LUT P6, PT, PT, PT, UP1, 0x80, 0x0 ;  /* 0x000000000000781c */ /* 0x000fe20003fcf018 */
[----:B------:R2:W-:Y:S01]  /*4630*/  LDGSTS.E [R185+0xc800], [R102.64], P1 ;  /* 0x0c80000066b97fae */ /* 0x0005e2000892184e */
[----:B------:R-:W-:Y:S02]  /*4640*/  SEL R132, R132, RZ, P2 ;  /* 0x000000ff84847207 */ /* 0x000fe40001000000 */
[----:B------:R-:W-:Y:S01]  /*4650*/  ISETP.NE.U32.AND P2, PT, R81, RZ, PT ;  /* 0x000000ff5100720c */ /* 0x000fe20003f45070 */
[----:B------:R2:W-:Y:S01]  /*4660*/  LDGSTS.E [R185+0xcc00], [R108.64], P4 ;  /* 0x0cc000006cb97fae */ /* 0x0005e2000a12184e */
[----:B------:R-:W-:-:S02]  /*4670*/  SEL R135, R135, RZ, P6 ;  /* 0x000000ff87877207 */ /* 0x000fc40003000000 */
[----:B------:R-:W-:Y:S01]  /*4680*/  ISETP.NE.U32.AND P6, PT, R80, RZ, PT ;  /* 0x000000ff5000720c */ /* 0x000fe20003fc5070 */
[----:B------:R2:W-:Y:S01]  /*4690*/  LDGSTS.E [R185+0xd000], [R104.64], P5 ;  /* 0x0d00000068b97fae */ /* 0x0005e2000a92184e */
[----:B------:R-:W-:Y:S02]  /*46a0*/  ISETP.NE.U32.AND P1, PT, R130, RZ, PT ;  /* 0x000000ff8200720c */ /* 0x000fe40003f25070 */
[----:B------:R-:W-:Y:S01]  /*46b0*/  LOP3.LUT R81, R148, 0x80, RZ, 0xc0, !PT ;  /* 0x0000008094517812 */ /* 0x000fe200078ec0ff */
[----:B------:R2:W-:Y:S01]  /*46c0*/  LDGSTS.E [R185+0xd400], [R100.64], P3 ;  /* 0x0d40000064b97fae */ /* 0x0005e2000992184e */
[----:B------:R-:W-:Y:S02]  /*46d0*/  ISETP.GE.AND P3, PT, R204, UR8, PT ;  /* 0x00000008cc007c0c */ /* 0x000fe4000bf66270 */
[----:B------:R-:W-:Y:S01]  /*46e0*/  PLOP3.LUT P0, PT, PT, PT, UP1, 0x80, 0x0 ;  /* 0x000000000000781c */ /* 0x000fe20003f0f018 */
[----:B------:R2:W-:Y:S01]  /*46f0*/  LDGSTS.E [R185+0xd800], [R96.64], P2 ;  /* 0x0d80000060b97fae */ /* 0x0005e2000912184e */
[----:B------:R1:W3:Y:S01]  /*4700*/  R2UR UR4, R81 ;  /* 0x00000000510473c2 */ /* 0x0002e200000e0000 */
[----:B------:R-:W-:-:S02]  /*4710*/  ISETP.NE.U32.AND P4, PT, R131, RZ, PT ;  /* 0x000000ff8300720c */ /* 0x000fc40003f85070 */
[----:B------:R4:W-:Y:S01]  /*4720*/  LDGSTS.E [R185+0xdc00], [R94.64], P6 ;  /* 0x0dc000005eb97fae */ /* 0x0009e2000b12184e */
[----:B------:R-:W-:Y:S02]  /*4730*/  ISETP.GE.AND P6, PT, R203, UR8, PT ;  /* 0x00000008cb007c0c */ /* 0x000fe4000bfc6270 */
[----:B------:R-:W-:Y:S01]  /*4740*/  SEL R80, RZ, 0x4, P3 ;  /* 0x00000004ff507807 */ /* 0x000fe20001800000 */
[----:B------:R5:W-:Y:S01]  /*4750*/  LDGSTS.E [R185+0xe000], [R90.64], P1 ;  /* 0x0e0000005ab97fae */ /* 0x000be2000892184e */
[----:B------:R-:W-:Y:S02]  /*4760*/  PLOP3.LUT P1, PT, PT, PT, UP1, 0x80, 0x0 ;  /* 0x000000000000781c */ /* 0x000fe40003f2f018 */
[----:B-1----:R-:W-:Y:S02]  /*4770*/  SEL R81, RZ, 0x4, P6 ;  /* 0x00000004ff517807 */ /* 0x002fe40003000000 */
[----:B------:R-:W-:Y:S02]  /*4780*/  SEL R92, R92, RZ, P0 ;  /* 0x000000ff5c5c7207 */ /* 0x000fe40000000000 */
[----:B------:R-:W-:Y:S01]  /*4790*/  PLOP3.LUT P3, PT, PT, PT, UP1, 0x80, 0x0 ;  /* 0x000000000000781c */ /* 0x000fe20003f6f018 */
[----:B------:R2:W-:Y:S01]  /*47a0*/  LDGSTS.E [R185+0xe400], [R88.64], P4 ;  /* 0x0e40000058b97fae */ /* 0x0005e2000a12184e */
[----:B------:R-:W-:Y:S01]  /*47b0*/  ISETP.GE.AND P6, PT, R202, UR8, PT ;  /* 0x00000008ca007c0c */ /* 0x000fe2000bfc6270 */
[----:B----4-:R-:W-:Y:S01]  /*47c0*/  IMAD.U32 R95, RZ, RZ, UR6 ;  /* 0x00000006ff5f7e24 */ /* 0x010fe2000f8e00ff */
[----:B------:R-:W-:Y:S01]  /*47d0*/  SEL R81, R81, RZ, P1 ;  /* 0x000000ff51517207 */ /* 0x000fe20000800000 */
[----:B-----5:R-:W-:Y:S01]  /*47e0*/  IMAD.U32 R91, RZ, RZ, UR6 ;  /* 0x00000006ff5b7e24 */ /* 0x020fe2000f8e00ff */
[----:B------:R-:W-:Y:S01]  /*47f0*/  ISETP.GE.AND P1, PT, R201, UR8, PT ;  /* 0x00000008c9007c0c */ /* 0x000fe2000bf26270 */
[----:B------:R-:W-:Y:S01]  /*4800*/  IMAD.WIDE R76, R95, 0x4, R76 ;  /* 0x000000045f4c7825 */ /* 0x000fe200078e024c */
[----:B------:R-:W-:-:S02]  /*4810*/  ISETP.NE.U32.AND P0, PT, R92, RZ, PT ;  /* 0x000000ff5c00720c */ /* 0x000fc40003f05070 */
[----:B------:R-:W-:Y:S01]  /*4820*/  SEL R80, R80, RZ, P3 ;  /* 0x000000ff50507207 */ /* 0x000fe20001800000 */
[----:B------:R-:W-:Y:S01]  /*4830*/  IMAD.WIDE R4, R91, 0x4, R4 ;  /* 0x000000045b047825 */ /* 0x000fe200078e0204 */
[----:B------:R-:W-:Y:S02]  /*4840*/  PLOP3.LUT P3, PT, PT, PT, UP1, 0x80, 0x0 ;  /* 0x000000000000781c */ /* 0x000fe40003f6f018 */
[----:B------:R-:W-:Y:S02]  /*4850*/  SEL R92, RZ, 0x4, P6 ;  /* 0x00000004ff5c7807 */ /* 0x000fe40003000000 */
[----:B------:R-:W-:Y:S02]  /*4860*/  PLOP3.LUT P6, PT, PT, PT, UP1, 0x80, 0x0 ;  /* 0x000000000000781c */ /* 0x000fe40003fcf018 */
[----:B------:R-:W-:Y:S02]  /*4870*/  SEL R90, RZ, 0x4, P1 ;  /* 0x00000004ff5a7807 */ /* 0x000fe40000800000 */
[----:B------:R-:W-:-:S02]  /*4880*/  ISETP.NE.U32.AND P5, PT, R132, RZ, PT ;  /* 0x000000ff8400720c */ /* 0x000fc40003fa5070 */
[----:B------:R-:W-:Y:S02]  /*4890*/  SEL R92, R92, RZ, P3 ;  /* 0x000000ff5c5c7207 */ /* 0x000fe40001800000 */
[----:B------:R-:W-:Y:S02]  /*48a0*/  ISETP.NE.U32.AND P2, PT, R135, RZ, PT ;  /* 0x000000ff8700720c */ /* 0x000fe40003f45070 */
[----:B------:R-:W-:Y:S02]  /*48b0*/  SEL R90, R90, RZ, P6 ;  /* 0x000000ff5a5a7207 */ /* 0x000fe40003000000 */
[----:B------:R-:W-:Y:S02]  /*48c0*/  ISETP.NE.U32.AND P3, PT, R80, RZ, PT ;  /* 0x000000ff5000720c */ /* 0x000fe40003f65070 */
[----:B------:R-:W-:Y:S01]  /*48d0*/  ISETP.NE.U32.AND P1, PT, R81, RZ, PT ;  /* 0x000000ff5100720c */ /* 0x000fe20003f25070 */
[----:B------:R-:W-:Y:S01]  /*48e0*/  IMAD.U32 R81, RZ, RZ, UR7 ;  /* 0x00000007ff517e24 */ /* 0x000fe2000f8e00ff */
[----:B------:R-:W-:Y:S01]  /*48f0*/  ISETP.NE.U32.AND P4, PT, R92, RZ, PT ;  /* 0x000000ff5c00720c */ /* 0x000fe20003f85070 */
[----:B------:R2:W-:Y:S01]  /*4900*/  LDGSTS.E [R185+0xe800], [R86.64], P5 ;  /* 0x0e80000056b97fae */ /* 0x0005e2000a92184e */
[----:B------:R-:W-:Y:S01]  /*4910*/  ISETP.NE.U32.AND P6, PT, R90, RZ, PT ;  /* 0x000000ff5a00720c */ /* 0x000fe20003fc5070 */
[----:B------:R-:W-:-:S02]  /*4920*/  IMAD.WIDE R84, R81, 0x4, R84 ;  /* 0x0000000451547825 */ /* 0x000fc400078e0254 */
[----:B------:R2:W-:Y:S02]  /*4930*/  LDGSTS.E [R185+0xec00], [R74.64], P2 ;  /* 0x0ec000004ab97fae */ /* 0x0005e4000912184e */
[C---:B------:R-:W-:Y:S02]  /*4940*/  IMAD.WIDE R24, R81.reuse, 0x4, R24 ;  /* 0x0000000451187825 */ /* 0x040fe400078e0218 */
[----:B------:R2:W-:Y:S02]  /*4950*/  LDGSTS.E [R185+0xf000], [R82.64], P3 ;  /* 0x0f00000052b97fae */ /* 0x0005e4000992184e */
[C---:B------:R-:W-:Y:S02]  /*4960*/  IMAD.WIDE R22, R81.reuse, 0x4, R22 ;  /* 0x0000000451167825 */ /* 0x040fe400078e0216 */
[----:B------:R2:W-:Y:S02]  /*4970*/  LDGSTS.E [R185+0xf400], [R4.64], P1 ;  /* 0x0f40000004b97fae */ /* 0x0005e4000892184e */
[----:B------:R-:W-:-:S02]  /*4980*/  IMAD.WIDE R14, R81, 0x4, R14 ;  /* 0x00000004510e7825 */ /* 0x000fc400078e020e */
[----:B------:R2:W-:Y:S02]  /*4990*/  LDGSTS.E [R185+0xf800], [R78.64], P4 ;  /* 0x0f8000004eb97fae */ /* 0x0005e4000a12184e */
[C---:B------:R-:W-:Y:S02]  /*49a0*/  IMAD.WIDE R12, R81.reuse, 0x4, R12 ;  /* 0x00000004510c7825 */ /* 0x040fe400078e020c */
[----:B------:R2:W-:Y:S02]  /*49b0*/  LDGSTS.E [R185+0xfc00], [R76.64], P6 ;  /* 0x0fc000004cb97fae */ /* 0x0005e4000b12184e */
[C---:B------:R-:W-:Y:S02]  /*49c0*/  IMAD.WIDE R10, R81.reuse, 0x4, R10 ;  /* 0x00000004510a7825 */ /* 0x040fe400078e020a */
[----:B------:R-:W0:Y:S02]  /*49d0*/  LDGDEPBAR ;  /* 0x00000000000079af */ /* 0x000e240000000000 */
        /* <DEDUP_REMOVED lines=50> */
[----:B------:R-:W-:Y:S02]  /*4d00*/  IMAD.WIDE R26, R81, 0x4, R26 ;  /* 0x00000004511a7825 */ /* 0x000fe400078e021a */
[----:B------:R2:W-:Y:S04]  /*4d10*/  LDGSTS.E [R181+0x19c00], [R38.64], P0 ;  /* 0x19c0000026b57fae */ /* 0x0005e8000812184e */
[----:B------:R2:W-:Y:S04]  /*4d20*/  LDGSTS.E [R181+0x1ac00], [R36.64], P0 ;  /* 0x1ac0000024b57fae */ /* 0x0005e8000812184e */
[----:B------:R2:W-:Y:S04]  /*4d30*/  LDGSTS.E [R181+0x1bc00], [R34.64], P0 ;  /* 0x1bc0000022b57fae */ /* 0x0005e8000812184e */
[----:B------:R2:W-:Y:S04]  /*4d40*/  LDGSTS.E [R181+0x1cc00], [R32.64], P0 ;  /* 0x1cc0000020b57fae */ /* 0x0005e8000812184e */
[----:B------:R2:W-:Y:S04]  /*4d50*/  LDGSTS.E [R181+0x1dc00], [R30.64], P0 ;  /* 0x1dc000001eb57fae */ /* 0x0005e8000812184e */
[----:B------:R2:W-:Y:S04]  /*4d60*/  LDGSTS.E [R181+0x1ec00], [R28.64], P0 ;  /* 0x1ec000001cb57fae */ /* 0x0005e8000812184e */
[----:B------:R2:W-:Y:S01]  /*4d70*/  LDGSTS.E [R181+0x1fc00], [R26.64], P0 ;  /* 0x1fc000001ab57fae */ /* 0x0005e2000812184e */
[----:B------:R-:W-:-:S03]  /*4d80*/  PLOP3.LUT P0, PT, PT, PT, UP0, 0x80, 0x0 ;  /* 0x000000000000781c */ /* 0x000fc60003f0f008 */
[----:B------:R-:W0:Y:S10]  /*4d90*/  LDGDEPBAR ;  /* 0x00000000000079af */ /* 0x000e340000000000 */
[----:B---3--:R-:W-:Y:S05]  /*4da0*/  @P0 BRA `(.L_x_0) ;  /* 0x000000a000000947 */ /* 0x008fea0003800000 */
[----:B--2---:R-:W-:Y:S01]  /*4db0*/  CS2R R64, SRZ ;  /* 0x0000000000407805 */ /* 0x004fe2000001ff00 */
[----:B------:R-:W-:Y:S01]  /*4dc0*/  CS2R R66, SRZ ;  /* 0x0000000000427805 */ /* 0x000fe2000001ff00 */
[----:B------:R-:W-:Y:S01]  /*4dd0*/  CS2R R84, SRZ ;  /* 0x0000000000547805 */ /* 0x000fe2000001ff00 */
[----:B------:R-:W-:Y:S01]  /*4de0*/  CS2R R86, SRZ ;  /* 0x0000000000567805 */ /* 0x000fe2000001ff00 */
[----:B------:R-:W-:Y:S01]  /*4df0*/  CS2R R80, SRZ ;  /* 0x0000000000507805 */ /* 0x000fe2000001ff00 */
[----:B------:R-:W-:Y:S01]  /*4e00*/  CS2R R82, SRZ ;  /* 0x0000000000527805 */ /* 0x000fe2000001ff00 */
[----:B------:R-:W-:Y:S01]  /*4e10*/  CS2R R68, SRZ ;  /* 0x0000000000447805 */ /* 0x000fe2000001ff00 */
[----:B------:R-:W-:Y:S01]  /*4e20*/  CS2R R70, SRZ ;  /* 0x0000000000467805 */ /* 0x000fe2000001ff00 */
[----:B------:R-:W-:Y:S01]  /*4e30*/  USHF.R.U32.HI UR9, URZ, 0x1, UR4 ;  /* 0x000000013f097899 */ /* 0x000fe20008011604 */
[----:B------:R-:W-:Y:S05]  /*4e40*/  BRA `(.L_x_1) ;  /* 0x000038a000007947 */ /* 0x000fea0003800000 */
.L_x_0:
[----:B--2---:R-:W-:Y:S01]  /*4e50*/  IMAD.U32 R7, RZ, RZ, UR6 ;  /* 0x00000006ff077e24 */ /* 0x004fe2000f8e00ff */
[----:B------:R-:W-:Y:S01]  /*4e60*/  SHF.R.S32.HI R4, RZ, 0x1f, R177 ;  /* 0x0000001fff047819 */ /* 0x000fe200000114b1 */
[----:B------:R-:W-:Y:S01]  /*4e70*/  USHF.R.S32.HI UR12, URZ, 0x1f, UR6 ;  /* 0x0000001f3f0c7899 */ /* 0x000fe20008011406 */
[----:B------:R-:W-:Y:S01]  /*4e80*/  SHF.R.S32.HI R5, RZ, 0x1f, R176 ;  /* 0x0000001fff057819 */ /* 0x000fe200000114b0 */
[----:B------:R-:W-:Y:S01]  /*4e90*/  IMAD.SHL.U32 R25, R148, 0x2, RZ ;  /* 0x0000000294197824 */ /* 0x000fe200078e00ff */
[----:B------:R-:W-:Y:S01]  /*4ea0*/  SHF.R.S32.HI R6, RZ, 0x1f, R175 ;  /* 0x0000001fff067819 */ /* 0x000fe200000114af */
[----:B------:R-:W-:Y:S01]  /*4eb0*/  USHF.R.S32.HI UR13, URZ, 0x1f, UR7 ;  /* 0x0000001f3f0d7899 */ /* 0x000fe20008011407 */
[----:B------:R-:W-:Y:S01]  /*4ec0*/  LEA R98, P0, R7, R178, 0x3 ;  /* 0x000000b207627211 */ /* 0x000fe200078018ff */
[----:B------:R-:W-:Y:S01]  /*4ed0*/  USHF.L.U32 UR8, UR7, 0x3, URZ ;  /* 0x0000000307087899 */ /* 0x000fe2000800063f */
[----:B------:R-:W-:Y:S01]  /*4ee0*/  SHF.R.S32.HI R7, RZ, 0x1f, R174 ;  /* 0x0000001fff077819 */ /* 0x000fe200000114ae */
[----:B------:R-:W-:Y:S01]  /*4ef0*/  IMAD.U32 R27, RZ, RZ, UR6 ;  /* 0x00000006ff1b7e24 */ /* 0x000fe2000f8e00ff */
[----:B------:R-:W-:Y:S01]  /*4f00*/  SHF.L.U64.HI R99, R177, 0x2, R4 ;  /* 0x00000002b1637819 */ /* 0x000fe20000010204 */
[----:B------:R-:W-:Y:S01]  /*4f10*/  IMAD.U32 R26, RZ, RZ, UR12 ;  /* 0x0000000cff1a7e24 */ /* 0x000fe2000f8e00ff */
[----:B------:R-:W-:Y:S01]  /*4f20*/  SHF.R.S32.HI R8, RZ, 0x1f, R173 ;  /* 0x0000001fff087819 */ /* 0x000fe200000114ad */
[----:B------:R-:W-:Y:S01]  /*4f30*/  USHF.L.U64.HI UR11, UR7, 0x3, UR13 ;  /* 0x00000003070b7899 */ /* 0x000fe2000801020d */
[----:B------:R-:W-:Y:S01]  /*4f40*/  SHF.L.U64.HI R4, R176, 0x2, R5 ;  /* 0x00000002b0047819 */ /* 0x000fe20000010205 */
[----:B------:R-:W-:Y:S01]  /*4f50*/  USHF.R.U32.HI UR9, URZ, 0x1, UR4 ;  /* 0x000000013f097899 */ /* 0x000fe20008011604 */
[----:B------:R-:W-:Y:S01]  /*4f60*/  SHF.R.S32.HI R9, RZ, 0x1f, R172 ;  /* 0x0000001fff097819 */ /* 0x000fe200000114ac */
[----:B------:R-:W-:Y:S01]  /*4f70*/  IMAD R176, R201, c[0x0][0x188], RZ ;  /* 0x00006200c9b07a24 */ /* 0x000fe200078e02ff */
[----:B------:R-:W-:Y:S01]  /*4f80*/  SHF.L.U64.HI R5, R175, 0x2, R6 ;  /* 0x00000002af057819 */ /* 0x000fe20000010206 */
[----:B------:R-:W-:Y:S01]  /*4f90*/  IMAD R175, R202, c[0x0][0x188], RZ ;  /* 0x00006200caaf7a24 */ /* 0x000fe200078e02ff */
[----:B------:R-:W-:Y:S01]  /*4fa0*/  SHF.R.S32.HI R10, RZ, 0x1f, R171 ;  /* 0x0000001fff0a7819 */ /* 0x000fe200000114ab */
[----:B------:R-:W-:Y:S01]  /*4fb0*/  CS2R R64, SRZ ;  /* 0x0000000000407805 */ /* 0x000fe2000001ff00 */
        /* <DEDUP_REMOVED lines=24> */
[----:B------:R-:W-:Y:S01]  /*5140*/  SHF.R.S32.HI R23, RZ, 0x1f, R16 ;  /* 0x0000001fff177819 */ /* 0x000fe20000011410 */
[----:B------:R-:W-:Y:S01]  /*5150*/  CS2R R70, SRZ ;  /* 0x0000000000467805 */ /* 0x000fe2000001ff00 */
[----:B------:R-:W-:Y:S01]  /*5160*/  SHF.L.U64.HI R12, R168, 0x2, R13 ;  /* 0x00000002a80c7819 */ /* 0x000fe2000001020d */
[----:B------:R-:W-:Y:S01]  /*5170*/  IMAD R168, R209, c[0x0][0x188], RZ ;  /* 0x00006200d1a87a24 */ /* 0x000fe200078e02ff */
[----:B------:R-:W-:Y:S01]  /*5180*/  SHF.L.U64.HI R13, R167, 0x2, R14 ;  /* 0x00000002a70d7819 */ /* 0x000fe2000001020e */
[----:B------:R-:W-:Y:S01]  /*5190*/  IMAD R167, R210, c[0x0][0x188], RZ ;  /* 0x00006200d2a77a24 */ /* 0x000fe200078e02ff */
[----:B------:R-:W-:Y:S01]  /*51a0*/  SHF.L.U64.HI R14, R166, 0x2, R15 ;  /* 0x00000002a60e7819 */ /* 0x000fe2000001020f */
[----:B------:R-:W-:Y:S01]  /*51b0*/  IMAD R166, R211, c[0x0][0x188], RZ ;  /* 0x00006200d3a67a24 */ /* 0x000fe200078e02ff */
[----:B------:R-:W-:Y:S01]  /*51c0*/  SHF.L.U64.HI R15, R165, 0x2, R22 ;  /* 0x00000002a50f7819 */ /* 0x000fe20000010216 */
[----:B------:R-:W-:Y:S01]  /*51d0*/  IMAD R165, R212, c[0x0][0x188], RZ ;  /* 0x00006200d4a57a24 */ /* 0x000fe200078e02ff */
[----:B------:R-:W-:Y:S01]  /*51e0*/  SHF.L.U64.HI R16, R16, 0x2, R23 ;  /* 0x0000000210107819 */ /* 0x000fe20000010217 */
[C---:B------:R-:W-:Y:S01]  /*51f0*/  IMAD.SHL.U32 R23, R148.reuse, 0x80, RZ ;  /* 0x0000008094177824 */ /* 0x040fe200078e00ff */
[----:B------:R-:W-:Y:S01]  /*5200*/  LOP3.LUT R22, R148, 0x7, RZ, 0xc0, !PT ;  /* 0x0000000794167812 */ /* 0x000fe200078ec0ff */
[----:B------:R-:W-:Y:S01]  /*5210*/  USHF.L.U32 UR16, UR7, 0x2, URZ ;  /* 0x0000000207107899 */ /* 0x000fe2000800063f */
[----:B------:R-:W-:Y:S01]  /*5220*/  LEA.HI.X R99, R27, R99, R26, 0x3, P0 ;  /* 0x000000631b637211 */ /* 0x000fe200000f1c1a */
[----:B------:R-:W-:Y:S01]  /*5230*/  USHF.L.U64.HI UR7, UR7, 0x2, UR13 ;  /* 0x0000000207077899 */ /* 0x000fe2000801020d */
[----:B------:R-:W-:Y:S01]  /*5240*/  LOP3.LUT R23, R23, 0x3000, RZ, 0xc0, !PT ;  /* 0x0000300017177812 */ /* 0x000fe200078ec0ff */
[----:B------:R-:W-:Y:S01]  /*5250*/  IMAD.SHL.U32 R24, R22, 0x10, RZ ;  /* 0x0000001016187824 */ /* 0x000fe200078e00ff */
[----:B------:R-:W-:Y:S01]  /*5260*/  LEA R57, P2, R162, UR8, 0x2 ;  /* 0x00000008a2397c11 */ /* 0x000fe2000f8410ff */
[----:B------:R-:W-:Y:S01]  /*5270*/  UIADD3 UR10, UR10, -0x100, URZ ;  /* 0xffffff000a0a7890 */ /* 0x000fe2000fffe03f */
[----:B------:R-:W-:Y:S01]  /*5280*/  LEA R55, P3, R161, UR8, 0x2 ;  /* 0x00000008a1377c11 */ /* 0x000fe2000f8610ff */
[----:B------:R-:W-:Y:S01]  /*5290*/  IMAD R23, R22, 0x200, R23 ;  /* 0x0000020016177824 */ /* 0x000fe200078e0217 */
[----:B------:R-:W-:Y:S01]  /*52a0*/  LOP3.LUT R24, R24, 0x30, R25, 0x78, !PT ;  /* 0x0000003018187812 */ /* 0x000fe200078e7819 */
[----:B------:R-:W-:Y:S01]  /*52b0*/  UMOV UR4, URZ ;  /* 0x0000003f00047c82 */ /* 0x000fe20008000000 */
[----:B------:R-:W-:Y:S01]  /*52c0*/  SHF.R.S32.HI R25, RZ, 0x1f, R162 ;  /* 0x0000001fff197819 */ /* 0x000fe200000114a2 */
[----:B------:R-:W-:Y:S01]  /*52d0*/  USHF.L.U64.HI UR12, UR6, 0x2, UR12 ;  /* 0x00000002060c7899 */ /* 0x000fe2000801020c */
[----:B------:R-:W-:Y:S01]  /*52e0*/  SHF.R.S32.HI R22, RZ, 0x1f, R161 ;  /* 0x0000001fff167819 */ /* 0x000fe200000114a1 */
[----:B------:R-:W-:Y:S01]  /*52f0*/  IMAD.IADD R178, R23, 0x1, R24 ;  /* 0x0000000117b27824 */ /* 0x000fe200078e0218 */
[----:B------:R-:W-:-:S02]  /*5300*/  SHF.R.S32.HI R27, RZ, 0x1f, R164 ;  /* 0x0000001fff1b7819 */ /* 0x000fc400000114a4 */
[----:B------:R-:W-:Y:S02]  /*5310*/  SHF.R.S32.HI R26, RZ, 0x1f, R163 ;  /* 0x0000001fff1a7819 */ /* 0x000fe400000114a3 */
[----:B------:R-:W-:Y:S02]  /*5320*/  LEA R61, P0, R164, UR8, 0x2 ;  /* 0x00000008a43d7c11 */ /* 0x000fe4000f8010ff */
[----:B------:R-:W-:Y:S02]  /*5330*/  LEA R59, P1, R163, UR8, 0x2 ;  /* 0x00000008a33b7c11 */ /* 0x000fe4000f8210ff */
[----:B------:R-:W-:Y:S01]  /*5340*/  LEA.HI.X R58, R162, UR11, R25, 0x2, P2 ;  /* 0x0000000ba23a7c11 */ /* 0x000fe200090f1419 */
[----:B------:R-:W-:Y:S01]  /*5350*/  IMAD R162, R214, c[0x0][0x188], RZ ;  /* 0x00006200d6a27a24 */ /* 0x000fe200078e02ff */
[----:B------:R-:W-:Y:S02]  /*5360*/  LEA.HI.X R56, R161, UR11, R22, 0x2, P3 ;  /* 0x0000000ba1387c11 */ /* 0x000fe400098f1416 */
[----:B------:R-:W-:Y:S01]  /*5370*/  LEA.HI.X R62, R164, UR11, R27, 0x2, P0 ;  /* 0x0000000ba43e7c11 */ /* 0x000fe200080f141b */
[----:B------:R-:W-:Y:S01]  /*5380*/  IMAD R164, R213, c[0x0][0x188], RZ ;  /* 0x00006200d5a47a24 */ /* 0x000fe200078e02ff */
[----:B------:R-:W-:-:S02]  /*5390*/  LEA.HI.X R60, R163, UR11, R26, 0x2, P1 ;  /* 0x0000000ba33c7c11 */ /* 0x000fc400088f141a */
[----:B------:R-:W-:Y:S02]  /*53a0*/  SHF.R.S32.HI R25, RZ, 0x1f, R158 ;  /* 0x0000001fff197819 */ /* 0x000fe4000001149e */
[----:B------:R-:W-:Y:S02]  /*53b0*/  SHF.R.S32.HI R22, RZ, 0x1f, R157 ;  /* 0x0000001fff167819 */ /* 0x000fe4000001149d */
[----:B------:R-:W-:Y:S02]  /*53c0*/  LEA R35, P2, R158, UR8, 0x2 ;  /* 0x000000089e237c11 */ /* 0x000fe4000f8410ff */
[----:B------:R-:W-:Y:S02]  /*53d0*/  LEA R29, P3, R157, UR8, 0x2 ;  /* 0x000000089d1d7c11 */ /* 0x000fe4000f8610ff */
[----:B------:R-:W-:Y:S02]  /*53e0*/  SHF.R.S32.HI R27, RZ, 0x1f, R160 ;  /* 0x0000001fff1b7819 */ /* 0x000fe400000114a0 */
[----:B------:R-:W-:-:S02]  /*53f0*/  SHF.R.S32.HI R26, RZ, 0x1f, R159 ;  /* 0x0000001fff1a7819 */ /* 0x000fc4000001149f */
        /* <DEDUP_REMOVED lines=41> */
[----:B------:R-:W-:-:S02]  /*5690*/  LEA R40, P0, R147, UR8, 0x2 ;  /* 0x0000000893287c11 */ /* 0x000fc4000f8010ff */
[----:B------:R-:W-:Y:S02]  /*56a0*/  LEA.HI.X R137, R145, UR11, R22, 0x2, P2 ;  /* 0x0000000b91897c11 */ /* 0x000fe400090f1416 */
[----:B------:R-:W-:Y:S02]  /*56b0*/  LEA.HI.X R50, R144, UR11, R25, 0x2, P3 ;  /* 0x0000000b90327c11 */ /* 0x000fe400098f1419 */
[----:B------:R-:W-:Y:S02]  /*56c0*/  LEA.HI.X R133, R147, UR11, R26, 0x2, P0 ;  /* 0x0000000b93857c11 */ /* 0x000fe400080f141a */
[----:B------:R-:W-:Y:S02]  /*56d0*/  SHF.R.S32.HI R22, RZ, 0x1f, R141 ;  /* 0x0000001fff167819 */ /* 0x000fe4000001148d */
[----:B------:R-:W-:Y:S02]  /*56e0*/  SHF.R.S32.HI R25, RZ, 0x1f, R140 ;  /* 0x0000001fff197819 */ /* 0x000fe4000001148c */
[----:B------:R-:W-:-:S02]  /*56f0*/  LEA R128, P2, R141, UR8, 0x2 ;  /* 0x000000088d807c11 */ /* 0x000fc4000f8410ff */
[----:B------:R-:W-:Y:S02]  /*5700*/  LEA R130, P3, R140, UR8, 0x2 ;  /* 0x000000088c827c11 */ /* 0x000fe4000f8610ff */
[----:B------:R-:W-:Y:S02]  /*5710*/  SHF.R.S32.HI R26, RZ, 0x1f, R143 ;  /* 0x0000001fff1a7819 */ /* 0x000fe4000001148f */
[----:B------:R-:W-:Y:S02]  /*5720*/  LEA R124, P0, R143, UR8, 0x2 ;  /* 0x000000088f7c7c11 */ /* 0x000fe4000f8010ff */
[----:B------:R-:W-:Y:S02]  /*5730*/  SHF.R.S32.HI R27, RZ, 0x1f, R146 ;  /* 0x0000001fff1b7819 */ /* 0x000fe40000011492 */
[----:B------:R-:W-:Y:S02]  /*5740*/  LEA R42, P1, R146, UR8, 0x2 ;  /* 0x00000008922a7c11 */ /* 0x000fe4000f8210ff */
[----:B------:R-:W-:-:S02]  /*5750*/  LEA.HI.X R145, R141, UR11, R22, 0x2, P2 ;  /* 0x0000000b8d917c11 */ /* 0x000fc400090f1416 */
[----:B------:R-:W-:Y:S02]  /*5760*/  LEA.HI.X R147, R140, UR11, R25, 0x2, P3 ;  /* 0x0000000b8c937c11 */ /* 0x000fe400098f1419 */
[----:B------:R-:W-:Y:S02]  /*5770*/  LEA.HI.X R49, R143, UR11, R26, 0x2, P0 ;  /* 0x0000000b8f317c11 */ /* 0x000fe400080f141a */
[----:B------:R-:W-:Y:S02]  /*5780*/  SHF.R.S32.HI R22, RZ, 0x1f, R21 ;  /* 0x0000001fff167819 */ /* 0x000fe40000011415 */
[----:B------:R-:W-:Y:S02]  /*5790*/  SHF.R.S32.HI R25, RZ, 0x1f, R20 ;  /* 0x0000001fff197819 */ /* 0x000fe40000011414 */
[----:B------:R-:W-:Y:S02]  /*57a0*/  LEA R136, P2, R21, UR8, 0x2 ;  /* 0x0000000815887c11 */ /* 0x000fe4000f8410ff */
[----:B------:R-:W-:-:S02]  /*57b0*/  LEA R48, P3, R20, UR8, 0x2 ;  /* 0x0000000814307c11 */ /* 0x000fc4000f8610ff */
[----:B------:R-:W-:Y:S02]  /*57c0*/  SHF.R.S32.HI R26, RZ, 0x1f, R139 ;  /* 0x0000001fff1a7819 */ /* 0x000fe4000001148b */
[----:B------:R-:W-:Y:S02]  /*57d0*/  LEA R132, P0, R139, UR8, 0x2 ;  /* 0x000000088b847c11 */ /* 0x000fe4000f8010ff */
[----:B------:R-:W-:Y:S02]  /*57e0*/  LEA.HI.X R135, R146, UR11, R27, 0x2, P1 ;  /* 0x0000000b92877c11 */ /* 0x000fe400088f141b */
[----:B------:R-:W-:Y:S02]  /*57f0*/  SHF.R.S32.HI R27, RZ, 0x1f, R142 ;  /* 0x0000001fff1b7819 */ /* 0x000fe4000001148e */
[----:B------:R-:W-:Y:S02]  /*5800*/  LEA R126, P1, R142, UR8, 0x2 ;  /* 0x000000088e7e7c11 */ /* 0x000fe4000f8210ff */
[----:B------:R-:W-:-:S02]  /*5810*/  LEA.HI.X R153, R21, UR11, R22, 0x2, P2 ;  /* 0x0000000b15997c11 */ /* 0x000fc400090f1416 */
[----:B------:R-:W-:Y:S02]  /*5820*/  LEA.HI.X R155, R20, UR11, R25, 0x2, P3 ;  /* 0x0000000b149b7c11 */ /* 0x000fe400098f1419 */
[----:B------:R-:W-:Y:S02]  /*5830*/  LEA.HI.X R149, R139, UR11, R26, 0x2, P0 ;  /* 0x0000000b8b957c11 */ /* 0x000fe400080f141a */
[----:B------:R-:W-:Y:S02]  /*5840*/  SHF.R.S32.HI R20, RZ, 0x1f, R17 ;  /* 0x0000001fff147819 */ /* 0x000fe40000011411 */
[----:B------:R-:W-:Y:S02]  /*5850*/  LEA R144, P2, R17, UR8, 0x2 ;  /* 0x0000000811907c11 */ /* 0x000fe4000f8410ff */
[----:B------:R-:W-:Y:S02]  /*5860*/  SHF.R.S32.HI R22, RZ, 0x1f, R19 ;  /* 0x0000001fff167819 */ /* 0x000fe40000011413 */
[----:B------:R-:W-:-:S02]  /*5870*/  LEA R140, P0, R19, UR8, 0x2 ;  /* 0x00000008138c7c11 */ /* 0x000fc4000f8010ff */
[----:B------:R-:W-:Y:S02]  /*5880*/  LEA.HI.X R143, R142, UR11, R27, 0x2, P1 ;  /* 0x0000000b8e8f7c11 */ /* 0x000fe400088f141b */
[----:B------:R-:W-:Y:S02]  /*5890*/  SHF.R.S32.HI R27, RZ, 0x1f, R138 ;  /* 0x0000001fff1b7819 */ /* 0x000fe4000001148a */
[----:B------:R-:W-:Y:S02]  /*58a0*/  LEA R134, P1, R138, UR8, 0x2 ;  /* 0x000000088a867c11 */ /* 0x000fe4000f8210ff */
[----:B------:R-:W-:Y:S02]  /*58b0*/  LEA.HI.X R161, R17, UR11, R20, 0x2, P2 ;  /* 0x0000000b11a17c11 */ /* 0x000fe400090f1414 */
[----:B------:R-:W-:Y:S01]  /*58c0*/  LEA.HI.X R157, R19, UR11, R22, 0x2, P0 ;  /* 0x0000000b139d7c11 */ /* 0x000fe200080f1416 */
[----:B------:R-:W-:Y:S01]  /*58d0*/  IMAD.U32 R19, RZ, RZ, UR9 ;  /* 0x00000009ff137e24 */ /* 0x000fe2000f8e00ff */
[----:B------:R-:W-:-:S02]  /*58e0*/  LOP3.LUT R17, R148, 0x3, RZ, 0xc0, !PT ;  /* 0x0000000394117812 */ /* 0x000fc400078ec0ff */
[----:B------:R-:W-:Y:S02]  /*58f0*/  LEA.HI.X R151, R138, UR11, R27, 0x2, P1 ;  /* 0x0000000b8a977c11 */ /* 0x000fe400088f141b */
[----:B------:R-:W-:Y:S01]  /*5900*/  SHF.R.S32.HI R21, RZ, 0x1f, R18 ;  /* 0x0000001fff157819 */ /* 0x000fe20000011412 */
[----:B------:R-:W-:Y:S01]  /*5910*/  IMAD R17, R17, 0x120, RZ ;  /* 0x0000012011117824 */ /* 0x000fe200078e02ff */
[C---:B------:R-:W-:Y:S02]  /*5920*/  LEA R142, P1, R18.reuse, UR8, 0x2 ;  /* 0x00000008128e7c11 */ /* 0x040fe4000f8210ff */
[----:B------:R-:W-:Y:S02]  /*5930*/  LOP3.LUT R180, R19, 0x1c, R148, 0xf8, !PT ;  /* 0x0000001c13b47812 */ /* 0x000fe400078ef894 */
[----:B------:R-:W-:Y:S02]  /*5940*/  LEA.HI.X R159, R18, UR11, R21, 0x2, P1 ;  /* 0x0000000b129f7c11 */ /* 0x000fe400088f1415 */
[----:B------:R-:W-:-:S02]  /*5950*/  SHF.R.S32.HI R18, RZ, 0x1f, R3 ;  /* 0x0000001fff127819 */ /* 0x000fc40000011403 */
[----:B------:R-:W-:Y:S01]  /*5960*/  LEA R146, P0, R3, UR8, 0x2 ;  /* 0x0000000803927c11 */ /* 0x000fe2000f8010ff */
[----:B------:R-:W-:Y:S01]  /*5970*/  USHF.R.S32.HI UR8, URZ, 0x1f, UR5 ;  /* 0x0000001f3f087899 */ /* 0x000fe20008011405 */
[----:B------:R-:W-:Y:S02]  /*5980*/  LOP3.LUT R180, R17, R180, RZ, 0x3c, !PT ;  /* 0x000000b411b47212 */ /* 0x000fe400078e3cff */
[----:B------:R-:W-:Y:S01]  /*5990*/  IADD3 R17, P5, R59, c[0x0][0x168], RZ ;  /* 0x00005a003b117a10 */ /* 0x000fe20007fbe0ff */
[----:B------:R-:W-:Y:S01]  /*59a0*/  ULEA.HI UR8, UR8, UR5, URZ, 0x7 ;  /* 0x0000000508087291 */ /* 0x000fe2000f8f383f */
[----:B------:R-:W-:Y:S01]  /*59b0*/  LEA.HI.X R163, R3, UR11, R18, 0x2, P0 ;  /* 0x0000000b03a37c11 */ /* 0x000fe200080f1412 */
[----:B------:R-:W-:Y:S01]  /*59c0*/  UMOV UR11, 0x1 ;  /* 0x00000001000b7882 */ /* 0x000fe20000000000 */
[----:B------:R-:W-:Y:S01]  /*59d0*/  IADD3 R3, P4, R61, c[0x0][0x168], RZ ;  /* 0x00005a003d037a10 */ /* 0x000fe20007f9e0ff */
[----:B------:R-:W-:Y:S01]  /*59e0*/  USHF.R.S32.HI UR8, URZ, 0x7, UR8 ;  /* 0x000000073f087899 */ /* 0x000fe20008011408 */
[----:B------:R-:W-:Y:S01]  /*59f0*/  IADD3 R18, P3, R57, c[0x0][0x168], RZ ;  /* 0x00005a0039127a10 */ /* 0x000fe20007f7e0ff */
[----:B------:R-:W-:Y:S01]  /*5a00*/  UMOV UR5, 0xffffffff ;  /* 0xffffffff00057882 */ /* 0x000fe20000000000 */
[----:B------:R-:W-:Y:S01]  /*5a10*/  IADD3.X R27, R60, c[0x0][0x16c], RZ, P5, !PT ;  /* 0x00005b003c1b7a10 */ /* 0x000fe20002ffe4ff */
[----:B------:R-:W-:Y:S01]  /*5a20*/  UIADD3 UR13, UR8, -0x2, URZ ;  /* 0xfffffffe080d7890 */ /* 0x000fe2000fffe03f */
[----:B------:R-:W-:-:S02]  /*5a30*/  IADD3 R19, P2, R55, c[0x0][0x168], RZ ;  /* 0x00005a0037137a10 */ /* 0x000fc40007f5e0ff */
[----:B------:R-:W-:Y:S02]  /*5a40*/  IADD3 R23, P5, R29, c[0x0][0x168], RZ ;  /* 0x00005a001d177a10 */ /* 0x000fe40007fbe0ff */
[----:B------:R-:W-:Y:S02]  /*5a50*/  IADD3.X R25, R62, c[0x0][0x16c], RZ, P4, !PT ;  /* 0x00005b003e197a10 */ /* 0x000fe400027fe4ff */
[----:B------:R-:W-:Y:S02]  /*5a60*/  IADD3.X R29, R58, c[0x0][0x16c], RZ, P3, !PT ;  /* 0x00005b003a1d7a10 */ /* 0x000fe40001ffe4ff */
[----:B------:R-:W-:Y:S02]  /*5a70*/  IADD3 R20, P1, R53, c[0x0][0x168], RZ ;  /* 0x00005a0035147a10 */ /* 0x000fe40007f3e0ff */
[----:B------:R-:W-:Y:S02]  /*5a80*/  IADD3 R21, P0, R51, c[0x0][0x168], RZ ;  /* 0x00005a0033157a10 */ /* 0x000fe40007f1e0ff */
[----:B------:R-:W-:-:S02]  /*5a90*/  IADD3 R22, P4, R35, c[0x0][0x168], RZ ;  /* 0x00005a0023167a10 */ /* 0x000fc40007f9e0ff */
[----:B------:R-:W-:Y:S02]  /*5aa0*/  IADD3 R24, P3, R31, c[0x0][0x168], RZ ;  /* 0x00005a001f187a10 */ /* 0x000fe40007f7e0ff */
[----:B------:R-:W-:Y:S02]  /*5ab0*/  IADD3.X R31, R56, c[0x0][0x16c], RZ, P2, !PT ;  /* 0x00005b00381f7a10 */ /* 0x000fe400017fe4ff */
[----:B------:R-:W-:Y:S02]  /*5ac0*/  IADD3 R26, P2, R33, c[0x0][0x168], RZ ;  /* 0x00005a00211a7a10 */ /* 0x000fe40007f5e0ff */
[----:B------:R-:W-:Y:S02]  /*5ad0*/  IADD3.X R33, R54, c[0x0][0x16c], RZ, P1, !PT ;  /* 0x00005b0036217a10 */ /* 0x000fe40000ffe4ff */
[----:B------:R-:W-:Y:S02]  /*5ae0*/  IADD3.X R35, R52, c[0x0][0x16c], RZ, P0, !PT ;  /* 0x00005b0034237a10 */ /* 0x000fe400007fe4ff */
[----:B------:R-:W-:-:S02]  /*5af0*/  IADD3.X R37, R37, c[0x0][0x16c], RZ, P4, !PT ;  /* 0x00005b0025257a10 */ /* 0x000fc400027fe4ff */
[----:B------:R-:W-:Y:S02]  /*5b00*/  IADD3.X R39, R39, c[0x0][0x16c], RZ, P5, !PT ;  /* 0x00005b0027277a10 */ /* 0x000fe40002ffe4ff */
[----:B------:R-:W-:Y:S02]  /*5b10*/  IADD3.X R41, R41, c[0x0][0x16c], RZ, P3, !PT ;  /* 0x00005b0029297a10 */ /* 0x000fe40001ffe4ff */
[----:B------:R-:W-:Y:S02]  /*5b20*/  IADD3 R28, P1, R28, c[0x0][0x168], RZ ;  /* 0x00005a001c1c7a10 */ /* 0x000fe40007f3e0ff */
[----:B------:R-:W-:Y:S02]  /*5b30*/  IADD3 R30, P0, R30, c[0x0][0x168], RZ ;  /* 0x00005a001e1e7a10 */ /* 0x000fe40007f1e0ff */
[----:B------:R-:W-:Y:S02]  /*5b40*/  IADD3 R32, P4, R32, c[0x0][0x168], RZ ;  /* 0x00005a0020207a10 */ /* 0x000fe40007f9e0ff */
[----:B------:R-:W-:-:S02]  /*5b50*/  IADD3 R34, P5, R34, c[0x0][0x168], RZ ;  /* 0x00005a0022227a10 */ /* 0x000fc40007fbe0ff */
[----:B------:R-:W-:Y:S02]  /*5b60*/  IADD3 R36, P3, R36, c[0x0][0x168], RZ ;  /* 0x00005a0024247a10 */ /* 0x000fe40007f7e0ff */
[----:B------:R-:W-:Y:S02]  /*5b70*/  IADD3.X R43, R43, c[0x0][0x16c], RZ, P2, !PT ;  /* 0x00005b002b2b7a10 */ /* 0x000fe400017fe4ff */
[----:B------:R-:W-:Y:S02]  /*5b80*/  IADD3.X R45, R45, c[0x0][0x16c], RZ, P1, !PT ;  /* 0x00005b002d2d7a10 */ /* 0x000fe40000ffe4ff */
[----:B------:R-:W-:Y:S02]  /*5b90*/  IADD3.X R47, R47, c[0x0][0x16c], RZ, P0, !PT ;  /* 0x00005b002f2f7a10 */ /* 0x000fe400007fe4ff */
[----:B------:R-:W-:Y:S02]  /*5ba0*/  IADD3.X R125, R125, c[0x0][0x16c], RZ, P4, !PT ;  /* 0x00005b007d7d7a10 */ /* 0x000fe400027fe4ff */
[----:B------:R-:W-:-:S02]  /*5bb0*/  IADD3.X R127, R127, c[0x0][0x16c], RZ, P5, !PT ;  /* 0x00005b007f7f7a10 */ /* 0x000fc40002ffe4ff */
[----:B------:R-:W-:Y:S02]  /*5bc0*/  IADD3.X R129, R129, c[0x0][0x16c], RZ, P3, !PT ;  /* 0x00005b0081817a10 */ /* 0x000fe40001ffe4ff */
[----:B------:R-:W-:Y:S02]  /*5bd0*/  IADD3 R38, P2, R38, c[0x0][0x168], RZ ;  /* 0x00005a0026267a10 */ /* 0x000fe40007f5e0ff */
        /* <DEDUP_REMOVED lines=35> */
[----:B------:R-:W-:Y:S02]  /*5e10*/  LOP3.LUT R179, R180, 0x20, RZ, 0x3c, !PT ;  /* 0x00000020b4b37812 */ /* 0x000fe400078e3cff */
[----:B------:R-:W-:Y:S02]  /*5e20*/  LOP3.LUT R177, R178, 0x40, RZ, 0x3c, !PT ;  /* 0x00000040b2b17812 */ /* 0x000fe400078e3cff */
.L_x_2:
[----:B------:R-:W-:-:S04]  /*5e30*/  DEPBAR.LE SB0, 0x2 ;  /* 0x000080800000791a */ /* 0x000fc80000000000 */
[----:B------:R-:W-:Y:S01]  /*5e40*/  UIADD3 UR5, UR5, 0x1, URZ ;  /* 0x0000000105057890 */ /* 0x000fe2000fffe03f */
[----:B------:R-:W-:Y:S01]  /*5e50*/  BAR.SYNC.DEFER_BLOCKING 0x0 ;  /* 0x0000000000007b1d */ /* 0x000fe20000010000 */
[----:B------:R-:W-:Y:S01]  /*5e60*/  UISETP.GE.AND UP1, UPT, UR4, UR13, UPT ;  /* 0x0000000d0400728c */ /* 0x000fe2000bf26270 */
[----:B------:R-:W-:Y:S01]  /*5e70*/  ISETP.GE.AND P3, PT, R230, UR10, PT ;  /* 0x0000000ae6007c0c */ /* 0x000fe2000bf66270 */
[----:B------:R-:W-:Y:S01]  /*5e80*/  UISETP.GT.AND UP0, UPT, UR5, 0x1, UPT ;  /* 0x000000010500788c */ /* 0x000fe2000bf04270 */
[----:B------:R-:W-:Y:S01]  /*5e90*/  ISETP.GE.AND P1, PT, R233, UR10, PT ;  /* 0x0000000ae9007c0c */ /* 0x000fe2000bf26270 */
[----:B------:R-:W-:Y:S01]  /*5ea0*/  UIADD3 UR11, UR11, 0x1, URZ ;  /* 0x000000010b0b7890 */ /* 0x000fe2000fffe03f */
[----:B------:R-:W-:Y:S01]  /*5eb0*/  ISETP.GE.AND P2, PT, R231, UR10, PT ;  /* 0x0000000ae7007c0c */ /* 0x000fe2000bf46270 */
[----:B------:R-:W-:Y:S01]  /*5ec0*/  USEL UR5, UR5, URZ, !UP0 ;  /* 0x0000003f05057287 */ /* 0x000fe2000c000000 */
[----:B------:R-:W-:Y:S01]  /*5ed0*/  PLOP3.LUT P0, PT, PT, PT, UP1, 0x40, 0x0 ;  /* 0x000000000000781c */ /* 0x000fe20003f0e818 */
[----:B------:R-:W-:Y:S01]  /*5ee0*/  UISETP.GT.AND UP0, UPT, UR11, 0x1, UPT ;  /* 0x000000010b00788c */ /* 0x000fe2000bf04270 */
[----:B------:R-:W-:Y:S01]  /*5ef0*/  PLOP3.LUT P5, PT, PT, PT, UP1, 0x40, 0x0 ;  /* 0x000000000000781c */ /* 0x000fe20003fae818 */
[----:B------:R-:W-:Y:S01]  /*5f00*/  UIADD3 UR4, UR4, 0x1, URZ ;  /* 0x0000000104047890 */ /* 0x000fe2000fffe03f */
[----:B------:R-:W-:Y:S01]  /*5f10*/  PLOP3.LUT P6, PT, PT, PT, UP1, 0x40, 0x0 ;  /* 0x000000000000781c */ /* 0x000fe20003fce818 */
[----:B------:R-:W-:Y:S01]  /*5f20*/  IMAD.U32 R97, RZ, RZ, UR5 ;  /* 0x00000005ff617e24 */ /* 0x000fe2000f8e00ff */
[----:B------:R-:W-:Y:S01]  /*5f30*/  USEL UR11, UR11, URZ, !UP0 ;  /* 0x0000003f0b0b7287 */ /* 0x000fe2000c000000 */
[----:B------:R-:W-:Y:S01]  /*5f40*/  IMAD.U32 R234, RZ, RZ, UR5 ;  /* 0x00000005ffea7e24 */ /* 0x000fe2000f8e00ff */
[----:B------:R-:W-:Y:S01]  /*5f50*/  UISETP.NE.U32.AND UP0, UPT, UR8, UR4, UPT ;  /* 0x000000040800728c */ /* 0x000fe2000bf05070 */
[----:B------:R-:W-:-:S02]  /*5f60*/  IMAD.U32 R49, RZ, RZ, UR5 ;  /* 0x00000005ff317e24 */ /* 0x000fc4000f8e00ff */
[----:B------:R-:W-:Y:S02]  /*5f70*/  IMAD R97, R97, 0x8000, R180 ;  /* 0x0000800061617824 */ /* 0x000fe400078e02b4 */
[----:B------:R-:W-:Y:S02]  /*5f80*/  IMAD R234, R234, 0x8000, R179 ;  /* 0x00008000eaea7824 */ /* 0x000fe400078e02b3 */
[----:B------:R-:W-:Y:S01]  /*5f90*/  IMAD R232, R49, 0x8000, R178 ;  /* 0x0000800031e87824 */ /* 0x000fe200078e02b2 */
[----:B------:R-:W-:Y:S04]  /*5fa0*/  LDS R72, [R97] ;  /* 0x0000000061487984 */ /* 0x000fe80000000800 */
[----:B------:R-:W-:Y:S04]  /*5fb0*/  LDS R74, [R97+0x400] ;  /* 0x00040000614a7984 */ /* 0x000fe80000000800 */
[----:B------:R-:W-:Y:S04]  /*5fc0*/  LDS R73, [R234] ;  /* 0x00000000ea497984 */ /* 0x000fe80000000800 */
[----:B------:R-:W-:Y:S04]  /*5fd0*/  LDS R75, [R234+0x400] ;  /* 0x00040000ea4b7984 */ /* 0x000fe80000000800 */
[----:B------:R-:W1:Y:S04]  /*5fe0*/  LDSM.16.M88.4 R88, [R232+0x10000] ;  /* 0x01000000e858783b */ /* 0x000e680000000200 */
[----:B------:R-:W2:Y:S04]  /*5ff0*/  LDSM.16.M88.4 R48, [R232+0x14000] ;  /* 0x01400000e830783b */ /* 0x000ea80000000200 */
[----:B------:R-:W-:Y:S04]  /*6000*/  LDS R60, [R97+0x80] ;  /* 0x00008000613c7984 */ /* 0x000fe80000000800 */
[----:B------:R-:W-:Y:S04]  /*6010*/  LDS R62, [R97+0x480] ;  /* 0x00048000613e7984 */ /* 0x000fe80000000800 */
[----:B------:R-:W-:Y:S04]  /*6020*/  LDS R61, [R234+0x80] ;  /* 0x00008000ea3d7984 */ /* 0x000fe80000000800 */
[----:B------:R-:W3:Y:S04]  /*6030*/  LDS R63, [R234+0x480] ;  /* 0x00048000ea3f7984 */ /* 0x000ee80000000800 */
[----:B------:R-:W-:Y:S04]  /*6040*/  LDS R52, [R97+0x800] ;  /* 0x0008000061347984 */ /* 0x000fe80000000800 */
[----:B------:R-:W-:Y:S04]  /*6050*/  LDS R54, [R97+0xc00] ;  /* 0x000c000061367984 */ /* 0x000fe80000000800 */
[----:B------:R-:W-:Y:S04]  /*6060*/  LDS R53, [R234+0x800] ;  /* 0x00080000ea357984 */ /* 0x000fe80000000800 */
[----:B------:R-:W4:Y:S04]  /*6070*/  LDS R55, [R234+0xc00] ;  /* 0x000c0000ea377984 */ /* 0x000f280000000800 */
[----:B------:R-:W-:Y:S01]  /*6080*/  LDS R56, [R97+0x880] ;  /* 0x0008800061387984 */ /* 0x000fe20000000800 */
[C---:B-1----:R-:W-:Y:S03]  /*6090*/  HMMA.1688.F32.TF32 R64, R72.reuse, R88, R64 ;  /* 0x000000584840723c */ /* 0x042fe60000081040 */
[----:B------:R-:W-:Y:S04]  /*60a0*/  LDS R58, [R97+0xc80] ;  /* 0x000c8000613a7984 */ /* 0x000fe80000000800 */
[----:B------:R-:W-:Y:S01]  /*60b0*/  LDS R57, [R234+0x880] ;  /* 0x00088000ea397984 */ /* 0x000fe20000000800 */
[----:B--2---:R-:W-:Y:S03]  /*60c0*/  HMMA.1688.F32.TF32 R84, R72, R48, R84 ;  /* 0x000000304854723c */ /* 0x004fe60000081054 */
[----:B------:R-:W1:Y:S04]  /*60d0*/  LDS R59, [R234+0xc80] ;  /* 0x000c8000ea3b7984 */ /* 0x000e680000000800 */
[----:B------:R-:W-:Y:S01]  /*60e0*/  IMAD.U32 R72, RZ, RZ, UR5 ;  /* 0x00000005ff487e24 */ /* 0x000fe2000f8e00ff */
[----:B------:R-:W-:Y:S03]  /*60f0*/  LDS R92, [R97+0x1000] ;  /* 0x00100000615c7984 */ /* 0x000fe60000000800 */
[----:B------:R-:W-:Y:S01]  /*6100*/  IMAD R235, R72, 0x8000, R177 ;  /* 0x0000800048eb7824 */ /* 0x000fe200078e02b1 */
[C---:B---3--:R-:W-:Y:S01]  /*6110*/  HMMA.1688.F32.TF32 R80, R60.reuse, R88, R80 ;  /* 0x000000583c50723c */ /* 0x048fe20000081050 */
[----:B------:R-:W-:Y:S04]  /*6120*/  LDS R94, [R97+0x1400] ;  /* 0x00140000615e7984 */ /* 0x000fe80000000800 */
[----:B------:R-:W-:Y:S03]  /*6130*/  LDS R93, [R234+0x1000] ;  /* 0x00100000ea5d7984 */ /* 0x000fe60000000800 */
[----:B------:R-:W-:Y:S01]  /*6140*/  HMMA.1688.F32.TF32 R68, R60, R48, R68 ;  /* 0x000000303c44723c */ /* 0x000fe20000081044 */
[----:B------:R-:W-:Y:S04]  /*6150*/  LDS R95, [R234+0x1400] ;  /* 0x00140000ea5f7984 */ /* 0x000fe80000000800 */
[----:B------:R-:W2:Y:S03]  /*6160*/  LDSM.16.M88.4 R72, [R235+0x10000] ;  /* 0x01000000eb48783b */ /* 0x000ea60000000200 */
[C---:B----4-:R-:W-:Y:S01]  /*6170*/  HMMA.1688.F32.TF32 R64, R52.reuse, R90, R64 ;  /* 0x0000005a3440723c */ /* 0x050fe20000081040 */
[----:B------:R-:W3:Y:S04]  /*6180*/  LDSM.16.M88.4 R76, [R235+0x14000] ;  /* 0x01400000eb4c783b */ /* 0x000ee80000000200 */
[----:B------:R-:W-:Y:S03]  /*6190*/  LDS R60, [R97+0x1080] ;  /* 0x00108000613c7984 */ /* 0x000fe60000000800 */
[----:B------:R-:W-:Y:S01]  /*61a0*/  HMMA.1688.F32.TF32 R52, R52, R50, R84 ;  /* 0x000000323434723c */ /* 0x000fe20000081054 */
[----:B------:R-:W-:Y:S04]  /*61b0*/  LDS R62, [R97+0x1480] ;  /* 0x00148000613e7984 */ /* 0x000fe80000000800 */
[----:B------:R-:W-:Y:S03]  /*61c0*/  LDS R61, [R234+0x1080] ;  /* 0x00108000ea3d7984 */ /* 0x000fe60000000800 */
[C---:B-1----:R-:W-:Y:S01]  /*61d0*/  HMMA.1688.F32.TF32 R88, R56.reuse, R90, R80 ;  /* 0x0000005a3858723c */ /* 0x042fe20000081050 */
[----:B------:R-:W1:Y:S04]  /*61e0*/  LDS R63, [R234+0x1480] ;  /* 0x00148000ea3f7984 */ /* 0x000e680000000800 */
[----:B------:R-:W-:Y:S03]  /*61f0*/  LDS R84, [R97+0x1800] ;  /* 0x0018000061547984 */ /* 0x000fe60000000800 */
[----:B------:R-:W-:Y:S01]  /*6200*/  HMMA.1688.F32.TF32 R48, R56, R50, R68 ;  /* 0x000000323830723c */ /* 0x000fe20000081044 */
[----:B------:R-:W-:Y:S04]  /*6210*/  LDS R86, [R97+0x1c00] ;  /* 0x001c000061567984 */ /* 0x000fe80000000800 */
[----:B------:R-:W-:Y:S04]  /*6220*/  LDS R85, [R234+0x1800] ;  /* 0x00180000ea557984 */ /* 0x000fe80000000800 */
[----:B------:R-:W4:Y:S04]  /*6230*/  LDS R87, [R234+0x1c00] ;  /* 0x001c0000ea577984 */ /* 0x000f280000000800 */
[----:B------:R-:W-:Y:S01]  /*6240*/  LDS R56, [R97+0x1880] ;  /* 0x0018800061387984 */ /* 0x000fe20000000800 */
[C---:B--2---:R-:W-:Y:S03]  /*6250*/  HMMA.1688.F32.TF32 R64, R92.reuse, R72, R64 ;  /* 0x000000485c40723c */ /* 0x044fe60000081040 */
[----:B------:R-:W-:Y:S04]  /*6260*/  LDS R58, [R97+0x1c80] ;  /* 0x001c8000613a7984 */ /* 0x000fe80000000800 */
[----:B------:R-:W-:Y:S01]  /*6270*/  LDS R57, [R234+0x1880] ;  /* 0x00188000ea397984 */ /* 0x000fe20000000800 */
[----:B---3--:R-:W-:Y:S03]  /*6280*/  HMMA.1688.F32.TF32 R92, R92, R76, R52 ;  /* 0x0000004c5c5c723c */ /* 0x008fe60000081034 */
[----:B------:R-:W2:Y:S04]  /*6290*/  LDS R59, [R234+0x1c80] ;  /* 0x001c8000ea3b7984 */ /* 0x000ea80000000800 */
[----:B------:R-:W-:Y:S01]  /*62a0*/  LDS R68, [R97+0x2000] ;  /* 0x0020000061447984 */ /* 0x000fe20000000800 */
[C---:B-1----:R-:W-:Y:S03]  /*62b0*/  HMMA.1688.F32.TF32 R88, R60.reuse, R72, R88 ;  /* 0x000000483c58723c */ /* 0x042fe60000081058 */
[----:B------:R-:W-:Y:S04]  /*62c0*/  LDS R70, [R97+0x2400] ;  /* 0x0024000061467984 */ /* 0x000fe80000000800 */
[----:B------:R-:W-:Y:S01]  /*62d0*/  LDS R69, [R234+0x2000] ;  /* 0x00200000ea457984 */ /* 0x000fe20000000800 */
[----:B------:R-:W-:Y:S03]  /*62e0*/  HMMA.1688.F32.TF32 R60, R60, R76, R48 ;  /* 0x0000004c3c3c723c */ /* 0x000fe60000081030 */
[----:B------:R-:W-:Y:S04]  /*62f0*/  LDS R71, [R234+0x2400] ;  /* 0x00240000ea477984 */ /* 0x000fe80000000800 */
[----:B------:R-:W1:Y:S01]  /*6300*/  LDSM.16.M88.4 R48, [R232+0x10080] ;  /* 0x01008000e830783b */ /* 0x000e620000000200 */
[C---:B----4-:R-:W-:Y:S03]  /*6310*/  HMMA.1688.F32.TF32 R64, R84.reuse, R74, R64 ;  /* 0x0000004a5440723c */ /* 0x050fe60000081040 */
[----:B------:R-:W3:Y:S04]  /*6320*/  LDSM.16.M88.4 R52, [R232+0x14080] ;  /* 0x01408000e834783b */ /* 0x000ee80000000200 */
[----:B------:R-:W-:Y:S01]  /*6330*/  LDS R80, [R97+0x2080] ;  /* 0x0020800061507984 */ /* 0x000fe20000000800 */
[----:B------:R-:W-:Y:S03]  /*6340*/  HMMA.1688.F32.TF32 R84, R84, R78, R92 ;  /* 0x0000004e5454723c */ /* 0x000fe6000008105c */
[----:B------:R-:W-:Y:S04]  /*6350*/  LDS R82, [R97+0x2480] ;  /* 0x0024800061527984 */ /* 0x000fe80000000800 */
[----:B------:R-:W-:Y:S01]  /*6360*/  LDS R81, [R234+0x2080] ;  /* 0x00208000ea517984 */ /* 0x000fe20000000800 */
[C---:B--2---:R-:W-:Y:S03]  /*6370*/  HMMA.1688.F32.TF32 R72, R56.reuse, R74, R88 ;  /* 0x0000004a3848723c */ /* 0x044fe60000081058 */
[----:B------:R-:W2:Y:S04]  /*6380*/  LDS R83, [R234+0x2480] ;  /* 0x00248000ea537984 */ /* 0x000ea80000000800 */
[----:B------:R-:W-:Y:S01]  /*6390*/  LDSM.16.M88.4 R88, [R235+0x14080] ;  /* 0x01408000eb58783b */ /* 0x000fe20000000200 */
[----:B------:R-:W-:Y:S03]  /*63a0*/  HMMA.1688.F32.TF32 R76, R56, R78, R60 ;  /* 0x0000004e384c723c */ /* 0x000fe6000008103c */
[----:B------:R-:W-:Y:S04]  /*63b0*/  LDS R56, [R97+0x2800] ;  /* 0x0028000061387984 */ /* 0x000fe80000000800 */
[----:B------:R-:W-:Y:S04]  /*63c0*/  LDS R58, [R97+0x2c00] ;  /* 0x002c0000613a7984 */ /* 0x000fe80000000800 */
[----:B------:R-:W-:Y:S04]  /*63d0*/  LDS R57, [R234+0x2800] ;  /* 0x00280000ea397984 */ /* 0x000fe80000000800 */
[----:B------:R-:W4:Y:S01]  /*63e0*/  LDS R59, [R234+0x2c00] ;  /* 0x002c0000ea3b7984 */ /* 0x000f220000000800 */
[C---:B-1----:R-:W-:Y:S03]  /*63f0*/  HMMA.1688.F32.TF32 R64, R68.reuse, R48, R64 ;  /* 0x000000304440723c */ /* 0x042fe60000081040 */
[----:B------:R-:W-:Y:S04]  /*6400*/  LDS R60, [R97+0x2880] ;  /* 0x00288000613c7984 */ /* 0x000fe80000000800 */
[----:B------:R-:W-:Y:S01]  /*6410*/  LDS R62, [R97+0x2c80] ;  /* 0x002c8000613e7984 */ /* 0x000fe20000000800 */
[----:B---3--:R-:W-:Y:S03]  /*6420*/  HMMA.1688.F32.TF32 R68, R68, R52, R84 ;  /* 0x000000344444723c */ /* 0x008fe60000081054 */
[----:B------:R-:W-:Y:S04]  /*6430*/  LDS R61, [R234+0x2880] ;  /* 0x00288000ea3d7984 */ /* 0x000fe80000000800 */
[----:B------:R-:W1:Y:S01]  /*6440*/  LDS R63, [R234+0x2c80] ;  /* 0x002c8000ea3f7984 */ /* 0x000e620000000800 */
[C---:B--2---:R-:W-:Y:S03]  /*6450*/  HMMA.1688.F32.TF32 R72, R80.reuse, R48, R72 ;  /* 0x000000305048723c */ /* 0x044fe60000081048 */
[----:B------:R-:W-:Y:S04]  /*6460*/  LDS R84, [R97+0x3000] ;  /* 0x0030000061547984 */ /* 0x000fe80000000800 */
[----:B------:R-:W-:Y:S01]  /*6470*/  LDS R86, [R97+0x3400] ;  /* 0x0034000061567984 */ /* 0x000fe20000000800 */
[----:B------:R-:W-:Y:S03]  /*6480*/  HMMA.1688.F32.TF32 R80, R80, R52, R76 ;  /* 0x000000345050723c */ /* 0x000fe6000008104c */
[----:B------:R-:W-:Y:S04]  /*6490*/  LDS R85, [R234+0x3000] ;  /* 0x00300000ea557984 */ /* 0x000fe80000000800 */
[----:B------:R-:W2:Y:S04]  /*64a0*/  LDS R87, [R234+0x3400] ;  /* 0x00340000ea577984 */ /* 0x000ea80000000800 */
[----:B------:R-:W3:Y:S01]  /*64b0*/  LDSM.16.M88.4 R76, [R235+0x10080] ;  /* 0x01008000eb4c783b */ /* 0x000ee20000000200 */
[C---:B----4-:R-:W-:Y:S03]  /*64c0*/  HMMA.1688.F32.TF32 R64, R56.reuse, R50, R64 ;  /* 0x000000323840723c */ /* 0x050fe60000081040 */
[----:B------:R-:W-:Y:S04]  /*64d0*/  LDS R92, [R97+0x3080] ;  /* 0x00308000615c7984 */ /* 0x000fe80000000800 */
[----:B------:R-:W-:Y:S01]  /*64e0*/  LDS R94, [R97+0x3480] ;  /* 0x00348000615e7984 */ /* 0x000fe20000000800 */
[----:B------:R-:W-:Y:S03]  /*64f0*/  HMMA.1688.F32.TF32 R68, R56, R54, R68 ;  /* 0x000000363844723c */ /* 0x000fe60000081044 */
[----:B------:R-:W-:Y:S04]  /*6500*/  LDS R93, [R234+0x3080] ;  /* 0x00308000ea5d7984 */ /* 0x000fe80000000800 */
[----:B------:R-:W4:Y:S01]  /*6510*/  LDS R95, [R234+0x3480] ;  /* 0x00348000ea5f7984 */ /* 0x000f220000000800 */
[C---:B-1----:R-:W-:Y:S03]  /*6520*/  HMMA.1688.F32.TF32 R72, R60.reuse, R50, R72 ;  /* 0x000000323c48723c */ /* 0x042fe60000081048 */
[----:B------:R-:W-:Y:S04]  /*6530*/  LDS R48, [R97+0x3800] ;  /* 0x0038000061307984 */ /* 0x000fe80000000800 */
[----:B------:R-:W-:Y:S01]  /*6540*/  LDS R50, [R97+0x3c00] ;  /* 0x003c000061327984 */ /* 0x000fe20000000800 */
[----:B------:R-:W-:Y:S03]  /*6550*/  HMMA.1688.F32.TF32 R80, R60, R54, R80 ;  /* 0x000000363c50723c */ /* 0x000fe60000081050 */
[----:B------:R-:W-:Y:S04]  /*6560*/  LDS R49, [R234+0x3800] ;  /* 0x00380000ea317984 */ /* 0x000fe80000000800 */
[----:B------:R-:W1:Y:S04]  /*6570*/  LDS R51, [R234+0x3c00] ;  /* 0x003c0000ea337984 */ /* 0x000e680000000800 */
[----:B------:R-:W-:Y:S01]  /*6580*/  LDS R52, [R97+0x3880] ;  /* 0x0038800061347984 */ /* 0x000fe20000000800 */
[C---:B--2---:R-:W-:Y:S03]  /*6590*/  HMMA.1688.F32.TF32 R68, R84.reuse, R88, R68 ;  /* 0x000000585444723c */ /* 0x044fe60000081044 */
[----:B------:R-:W-:Y:S04]  /*65a0*/  LDS R54, [R97+0x3c80] ;  /* 0x003c800061367984 */ /* 0x000fe80000000800 */
[----:B------:R-:W-:Y:S01]  /*65b0*/  LDS R53, [R234+0x3880] ;  /* 0x00388000ea357984 */ /* 0x000fe20000000800 */
[-C--:B---3--:R-:W-:Y:S03]  /*65c0*/  HMMA.1688.F32.TF32 R64, R84, R76.reuse, R64 ;  /* 0x0000004c5440723c */ /* 0x088fe60000081040 */
[----:B------:R-:W2:Y:S04]  /*65d0*/  LDS R55, [R234+0x3c80] ;  /* 0x003c8000ea377984 */ /* 0x000ea80000000800 */
[----:B------:R-:W-:Y:S01]  /*65e0*/  LDS R84, [R97+0x4000] ;  /* 0x0040000061547984 */ /* 0x000fe20000000800 */
[C---:B----4-:R-:W-:Y:S03]  /*65f0*/  HMMA.1688.F32.TF32 R72, R92.reuse, R76, R72 ;  /* 0x0000004c5c48723c */ /* 0x050fe60000081048 */
[----:B------:R-:W-:Y:S04]  /*6600*/  LDS R86, [R97+0x4400] ;  /* 0x0044000061567984 */ /* 0x000fe80000000800 */
[----:B------:R-:W-:Y:S01]  /*6610*/  LDS R85, [R234+0x4000] ;  /* 0x00400000ea557984 */ /* 0x000fe20000000800 */
[----:B------:R-:W-:Y:S03]  /*6620*/  HMMA.1688.F32.TF32 R80, R92, R88, R80 ;  /* 0x000000585c50723c */ /* 0x000fe60000081050 */
[----:B------:R-:W-:Y:S04]  /*6630*/  LDS R87, [R234+0x4400] ;  /* 0x00440000ea577984 */ /* 0x000fe80000000800 */
[----:B------:R-:W3:Y:S01]  /*6640*/  LDSM.16.M88.4 R56, [R232+0x10100] ;  /* 0x01010000e838783b */ /* 0x000ee20000000200 */
[C---:B-1----:R-:W-:Y:S03]  /*6650*/  HMMA.1688.F32.TF32 R64, R48.reuse, R78, R64 ;  /* 0x0000004e3040723c */ /* 0x042fe60000081040 */
[----:B------:R-:W1:Y:S04]  /*6660*/  LDSM.16.M88.4 R60, [R232+0x14100] ;  /* 0x01410000e83c783b */ /* 0x000e680000000200 */
[----:B------:R-:W-:Y:S01]  /*6670*/  LDS R92, [R97+0x4080] ;  /* 0x00408000615c7984 */ /* 0x000fe20000000800 */
[----:B------:R-:W-:Y:S03]  /*6680*/  HMMA.1688.F32.TF32 R68, R48, R90, R68 ;  /* 0x0000005a3044723c */ /* 0x000fe60000081044 */
[----:B------:R-:W-:Y:S04]  /*6690*/  LDS R94, [R97+0x4480] ;  /* 0x00448000615e7984 */ /* 0x000fe80000000800 */
[----:B------:R-:W-:Y:S01]  /*66a0*/  LDS R93, [R234+0x4080] ;  /* 0x00408000ea5d7984 */ /* 0x000fe20000000800 */
[C---:B--2---:R-:W-:Y:S03]  /*66b0*/  HMMA.1688.F32.TF32 R72, R52.reuse, R78, R72 ;  /* 0x0000004e3448723c */ /* 0x044fe60000081048 */
[----:B------:R-:W2:Y:S04]  /*66c0*/  LDS R95, [R234+0x4480] ;  /* 0x00448000ea5f7984 */ /* 0x000ea80000000800 */
[----:B------:R-:W-:Y:S01]  /*66d0*/  LDS R76, [R97+0x4800] ;  /* 0x00480000614c7984 */ /* 0x000fe20000000800 */
[----:B------:R-:W-:Y:S03]  /*66e0*/  HMMA.1688.F32.TF32 R52, R52, R90, R80 ;  /* 0x0000005a3434723c */ /* 0x000fe60000081050 */
[----:B------:R-:W-:Y:S04]  /*66f0*/  LDS R78, [R97+0x4c00] ;  /* 0x004c0000614e7984 */ /* 0x000fe80000000800 */
[----:B------:R-:W-:Y:S04]  /*6700*/  LDS R77, [R234+0x4800] ;  /* 0x00480000ea4d7984 */ /* 0x000fe80000000800 */
[----:B------:R-:W4:Y:S04]  /*6710*/  LDS R79, [R234+0x4c00] ;  /* 0x004c0000ea4f7984 */ /* 0x000f280000000800 */
[----:B------:R-:W-:Y:S01]  /*6720*/  LDS R80, [R97+0x4880] ;  /* 0x0048800061507984 */ /* 0x000fe20000000800 */
[C---:B---3--:R-:W-:Y:S03]  /*6730*/  HMMA.1688.F32.TF32 R64, R84.reuse, R56, R64 ;  /* 0x000000385440723c */ /* 0x048fe60000081040 */
[----:B------:R-:W-:Y:S04]  /*6740*/  LDS R82, [R97+0x4c80] ;  /* 0x004c800061527984 */ /* 0x000fe80000000800 */
[----:B------:R-:W-:Y:S01]  /*6750*/  LDS R81, [R234+0x4880] ;  /* 0x00488000ea517984 */ /* 0x000fe20000000800 */
[----:B-1----:R-:W-:Y:S03]  /*6760*/  HMMA.1688.F32.TF32 R68, R84, R60, R68 ;  /* 0x0000003c5444723c */ /* 0x002fe60000081044 */
[----:B------:R-:W1:Y:S04]  /*6770*/  LDS R83, [R234+0x4c80] ;  /* 0x004c8000ea537984 */ /* 0x000e680000000800 */
[----:B------:R-:W-:Y:S01]  /*6780*/  LDS R88, [R97+0x5000] ;  /* 0x0050000061587984 */ /* 0x000fe20000000800 */
[C---:B--2---:R-:W-:Y:S03]  /*6790*/  HMMA.1688.F32.TF32 R72, R92.reuse, R56, R72 ;  /* 0x000000385c48723c */ /* 0x044fe60000081048 */
[----:B------:R-:W-:Y:S04]  /*67a0*/  LDS R90, [R97+0x5400] ;  /* 0x00540000615a7984 */ /* 0x000fe80000000800 */
[----:B------:R-:W-:Y:S01]  /*67b0*/  LDS R89, [R234+0x5000] ;  /* 0x00500000ea597984 */ /* 0x000fe20000000800 */
[----:B------:R-:W-:Y:S03]  /*67c0*/  HMMA.1688.F32.TF32 R92, R92, R60, R52 ;  /* 0x0000003c5c5c723c */ /* 0x000fe60000081034 */
[----:B------:R-:W-:Y:S04]  /*67d0*/  LDS R91, [R234+0x5400] ;  /* 0x00540000ea5b7984 */ /* 0x000fe80000000800 */
[----:B------:R-:W2:Y:S01]  /*67e0*/  LDSM.16.M88.4 R48, [R235+0x10100] ;  /* 0x01010000eb30783b */ /* 0x000ea20000000200 */
[C---:B----4-:R-:W-:Y:S03]  /*67f0*/  HMMA.1688.F32.TF32 R64, R76.reuse, R58, R64 ;  /* 0x0000003a4c40723c */ /* 0x050fe60000081040 */
[----:B------:R-:W3:Y:S04]  /*6800*/  LDSM.16.M88.4 R52, [R235+0x14100] ;  /* 0x01410000eb34783b */ /* 0x000ee80000000200 */
[----:B------:R-:W-:Y:S01]  /*6810*/  LDS R84, [R97+0x5080] ;  /* 0x0050800061547984 */ /* 0x000fe20000000800 */
[----:B------:R-:W-:Y:S03]  /*6820*/  HMMA.1688.F32.TF32 R68, R76, R62, R68 ;  /* 0x0000003e4c44723c */ /* 0x000fe60000081044 */
[----:B------:R-:W-:Y:S04]  /*6830*/  LDS R86, [R97+0x5480] ;  /* 0x0054800061567984 */ /* 0x000fe80000000800 */
[----:B------:R-:W-:Y:S01]  /*6840*/  LDS R85, [R234+0x5080] ;  /* 0x00508000ea557984 */ /* 0x000fe20000000800 */
[----:B------:R-:W-:Y:S01]  /*6850*/  SEL R76, RZ, 0x4, P3 ;  /* 0x00000004ff4c7807 */ /* 0x000fe20001800000 */
[----:B-1----:R-:W-:Y:S02]  /*6860*/  HMMA.1688.F32.TF32 R56, R80, R58, R72 ;  /* 0x0000003a5038723c */ /* 0x002fe40000081048 */
[----:B------:R-:W1:Y:S01]  /*6870*/  LDS R87, [R234+0x5480] ;  /* 0x00548000ea577984 */ /* 0x000e620000000800 */
[----:B------:R-:W-:-:S03]  /*6880*/  SEL R76, R76, RZ, P0 ;  /* 0x000000ff4c4c7207 */ /* 0x000fc60000000000 */
[----:B------:R-:W-:Y:S01]  /*6890*/  LDS R72, [R97+0x5800] ;  /* 0x0058000061487984 */ /* 0x000fe20000000800 */
[----:B------:R-:W-:Y:S01]  /*68a0*/  ISETP.GE.AND P0, PT, R227, UR10, PT ;  /* 0x0000000ae3007c0c */ /* 0x000fe2000bf06270 */
[----:B------:R-:W-:Y:S02]  /*68b0*/  HMMA.1688.F32.TF32 R60, R80, R62, R92 ;  /* 0x0000003e503c723c */ /* 0x000fe4000008105c */
[----:B------:R-:W-:Y:S01]  /*68c0*/  LDS R74, [R97+0x5c00] ;  /* 0x005c0000614a7984 */ /* 0x000fe20000000800 */
[----:B------:R-:W-:-:S03]  /*68d0*/  ISETP.NE.U32.AND P3, PT, R76, RZ, PT ;  /* 0x000000ff4c00720c */ /* 0x000fc60003f65070 */
[----:B------:R-:W-:Y:S04]  /*68e0*/  LDS R73, [R234+0x5800] ;  /* 0x00580000ea497984 */ /* 0x000fe80000000800 */
[----:B------:R-:W4:Y:S01]  /*68f0*/  LDS R75, [R234+0x5c00] ;  /* 0x005c0000ea4b7984 */ /* 0x000f220000000800 */
[C---:B--2---:R-:W-:Y:S03]  /*6900*/  HMMA.1688.F32.TF32 R64, R88.reuse, R48, R64 ;  /* 0x000000305840723c */ /* 0x044fe60000081040 */
[----:B------:R-:W-:Y:S04]  /*6910*/  LDS R76, [R97+0x6000] ;  /* 0x00600000614c7984 */ /* 0x000fe80000000800 */
[----:B------:R-:W-:Y:S01]  /*6920*/  LDS R78, [R97+0x6400] ;  /* 0x00640000614e7984 */ /* 0x000fe20000000800 */
[-C--:B---3--:R-:W-:Y:S03]  /*6930*/  HMMA.1688.F32.TF32 R68, R88, R52.reuse, R68 ;  /* 0x000000345844723c */ /* 0x088fe60000081044 */
[----:B------:R-:W-:Y:S04]  /*6940*/  LDS R80, [R97+0x6080] ;  /* 0x0060800061507984 */ /* 0x000fe80000000800 */
[----:B------:R-:W-:Y:S04]  /*6950*/  LDS R82, [R97+0x6480] ;  /* 0x0064800061527984 */ /* 0x000fe80000000800 */
[----:B------:R-:W-:Y:S01]  /*6960*/  LDS R88, [R97+0x6880] ;  /* 0x0068800061587984 */ /* 0x000fe20000000800 */
[C---:B-1----:R-:W-:Y:S03]  /*6970*/  HMMA.1688.F32.TF32 R60, R84.reuse, R52, R60 ;  /* 0x00000034543c723c */ /* 0x042fe6000008103c */
[----:B------:R-:W-:Y:S04]  /*6980*/  LDS R90, [R97+0x6c80] ;  /* 0x006c8000615a7984 */ /* 0x000fe80000000800 */
[----:B------:R-:W-:Y:S01]  /*6990*/  LDS R92, [R97+0x7000] ;  /* 0x00700000615c7984 */ /* 0x000fe20000000800 */
[----:B------:R-:W-:Y:S01]  /*69a0*/  IMAD.MOV.U32 R52, RZ, RZ, R98 ;  /* 0x000000ffff347224 */ /* 0x000fe200078e0062 */
[----:B------:R-:W-:Y:S01]  /*69b0*/  HMMA.1688.F32.TF32 R56, R84, R48, R56 ;  /* 0x000000305438723c */ /* 0x000fe20000081038 */
[----:B------:R-:W-:Y:S01]  /*69c0*/  IMAD.MOV.U32 R53, RZ, RZ, R99 ;  /* 0x000000ffff357224 */ /* 0x000fe200078e0063 */
[----:B------:R-:W-:Y:S02]  /*69d0*/  LDS R84, [R97+0x6800] ;  /* 0x0068000061547984 */ /* 0x000fe40000000800 */
[----:B------:R-:W-:-:S02]  /*69e0*/  IADD3 R236, P4, R200, R52, RZ ;  /* 0x00000034c8ec7210 */ /* 0x000fc40007f9e0ff */
[----:B------:R-:W-:Y:S01]  /*69f0*/  LDS R86, [R97+0x6c00] ;  /* 0x006c000061567984 */ /* 0x000fe20000000800 */
[----:B------:R-:W-:Y:S01]  /*6a00*/  SEL R48, RZ, 0x4, P1 ;  /* 0x00000004ff307807 */ /* 0x000fe20000800000 */
[C---:B----4-:R-:W-:Y:S01]  /*6a10*/  HMMA.1688.F32.TF32 R64, R72.reuse, R50, R64 ;  /* 0x000000324840723c */ /* 0x050fe20000081040 */
[----:B------:R-:W-:Y:S01]  /*6a20*/  SEL R49, RZ, 0x4, P2 ;  /* 0x00000004ff317807 */ /* 0x000fe20001000000 */
[----:B------:R-:W-:Y:S01]  /*6a30*/  LDS R94, [R97+0x7400] ;  /* 0x00740000615e7984 */ /* 0x000fe20000000800 */
[----:B------:R-:W-:Y:S01]  /*6a40*/  SEL R48, R48, RZ, P5 ;  /* 0x000000ff30307207 */ /* 0x000fe20002800000 */
[----:B------:R-:W-:Y:S01]  /*6a50*/  IMAD.X R237, R53, 0x1, R4, P4 ;  /* 0x0000000135ed7824 */ /* 0x000fe200020e0604 */
[----:B------:R-:W-:Y:S01]  /*6a60*/  ISETP.GE.AND P5, PT, R228, UR10, PT ;  /* 0x0000000ae4007c0c */ /* 0x000fe2000bfa6270 */
[----:B------:R-:W-:Y:S01]  /*6a70*/  LDS R96, [R97+0x7080] ;  /* 0x0070800061607984 */ /* 0x000fe20000000800 */
[----:B------:R-:W-:Y:S01]  /*6a80*/  ISETP.NE.U32.AND P1, PT, R48, RZ, PT ;  /* 0x000000ff3000720c */ /* 0x000fe20003f25070 */
[----:B------:R-:W-:Y:S01]  /*6a90*/  HMMA.1688.F32.TF32 R68, R72, R54, R68 ;  /* 0x000000364844723c */ /* 0x000fe20000081044 */
[----:B------:R-:W-:Y:S01]  /*6aa0*/  IMAD.U32 R48, RZ, RZ, UR11 ;  /* 0x0000000bff307e24 */ /* 0x000fe2000f8e00ff */
[----:B------:R-:W-:Y:S01]  /*6ab0*/  LDS R72, [R97+0x5880] ;  /* 0x0058800061487984 */ /* 0x000fe20000000800 */
[----:B------:R-:W-:-:S02]  /*6ac0*/  SEL R49, R49, RZ, P6 ;  /* 0x000000ff31317207 */ /* 0x000fc40003000000 */
[----:B------:R-:W-:Y:S01]  /*6ad0*/  IMAD R48, R48, 0x8000, R185 ;  /* 0x0000800030307824 */ /* 0x000fe200078e02b9 */
[----:B------:R-:W-:Y:S01]  /*6ae0*/  LDS R74, [R97+0x5c80] ;  /* 0x005c8000614a7984 */ /* 0x000fe20000000800 */
[----:B------:R-:W-:Y:S02]  /*6af0*/  ISETP.GE.AND P2, PT, R229, UR10, PT ;  /* 0x0000000ae5007c0c */ /* 0x000fe4000bf46270 */
[----:B------:R-:W-:Y:S01]  /*6b00*/  ISETP.NE.U32.AND P4, PT, R49, RZ, PT ;  /* 0x000000ff3100720c */ /* 0x000fe20003f85070 */
[----:B------:R-:W-:Y:S01]  /*6b10*/  LDS R98, [R97+0x7480] ;  /* 0x0074800061627984 */ /* 0x000fe20000000800 */
[----:B------:R-:W-:Y:S02]  /*6b20*/  SEL R49, RZ, 0x4, P2 ;  /* 0x00000004ff317807 */ /* 0x000fe40001000000 */
[----:B------:R-:W-:Y:S01]  /*6b30*/  ISETP.GE.AND P6, PT, R226, UR10, PT ;  /* 0x0000000ae2007c0c */ /* 0x000fe2000bfc6270 */
[----:B------:R-:W-:Y:S01]  /*6b40*/  LDS R100, [R97+0x7800] ;  /* 0x0078000061647984 */ /* 0x000fe20000000800 */
[----:B------:R-:W-:-:S03]  /*6b50*/  PLOP3.LUT P2, PT, PT, PT, UP1, 0x40, 0x0 ;  /* 0x000000000000781c */ /* 0x000fc60003f4e818 */
[----:B------:R-:W-:Y:S04]  /*6b60*/  LDS R102, [R97+0x7c00] ;  /* 0x007c000061667984 */ /* 0x000fe80000000800 */
[----:B------:R-:W-:Y:S04]  /*6b70*/  LDS R104, [R97+0x7880] ;  /* 0x0078800061687984 */ /* 0x000fe80000000800 */
[----:B------:R-:W-:Y:S04]  /*6b80*/  LDS R106, [R97+0x7c80] ;  /* 0x007c8000616a7984 */ /* 0x000fe80000000800 */
[----:B------:R-:W-:Y:S04]  /*6b90*/  LDS R73, [R234+0x5880] ;  /* 0x00588000ea497984 */ /* 0x000fe80000000800 */
[----:B------:R-:W1:Y:S04]  /*6ba0*/  LDS R75, [R234+0x5c80] ;  /* 0x005c8000ea4b7984 */ /* 0x000e680000000800 */
[----:B------:R-:W-:Y:S04]  /*6bb0*/  LDS R77, [R234+0x6000] ;  /* 0x00600000ea4d7984 */ /* 0x000fe80000000800 */
        /* <DEDUP_REMOVED lines=8> */
[----:B------:R-:W-:Y:S01]  /*6c40*/  LDS R95, [R234+0x7400] ;  /* 0x00740000ea5f7984 */ /* 0x000fe20000000800 */
[C---:B-1----:R-:W-:Y:S03]  /*6c50*/  HMMA.1688.F32.TF32 R56, R72.reuse, R50, R56 ;  /* 0x000000324838723c */ /* 0x042fe60000081038 */
[----:B------:R-:W-:Y:S04]  /*6c60*/  LDS R97, [R234+0x7080] ;  /* 0x00708000ea617984 */ /* 0x000fe80000000800 */
[----:B------:R-:W-:Y:S01]  /*6c70*/  LDS R99, [R234+0x7480] ;  /* 0x00748000ea637984 */ /* 0x000fe20000000800 */
[----:B------:R-:W-:Y:S03]  /*6c80*/  HMMA.1688.F32.TF32 R60, R72, R54, R60 ;  /* 0x00000036483c723c */ /* 0x000fe6000008103c */
[----:B------:R-:W-:Y:S04]  /*6c90*/  LDS R101, [R234+0x7800] ;  /* 0x00780000ea657984 */ /* 0x000fe80000000800 */
[----:B------:R-:W-:Y:S04]  /*6ca0*/  LDS R103, [R234+0x7c00] ;  /* 0x007c0000ea677984 */ /* 0x000fe80000000800 */
[----:B------:R-:W-:Y:S04]  /*6cb0*/  LDS R105, [R234+0x7880] ;  /* 0x00788000ea697984 */ /* 0x000fe80000000800 */
[----:B------:R1:W-:Y:S04]  /*6cc0*/  LDS R107, [R234+0x7c80] ;  /* 0x007c8000ea6b7984 */ /* 0x0003e80000000800 */
[----:B------:R-:W2:Y:S04]  /*6cd0*/  LDSM.16.M88.4 R108, [R232+0x10180] ;  /* 0x01018000e86c783b */ /* 0x000ea80000000200 */
[----:B------:R3:W4:Y:S01]  /*6ce0*/  LDSM.16.M88.4 R112, [R232+0x14180] ;  /* 0x01418000e870783b */ /* 0x0007220000000200 */
[----:B-1----:R-:W-:-:S03]  /*6cf0*/  SEL R234, RZ, 0x4, P0 ;  /* 0x00000004ffea7807 */ /* 0x002fc60000000000 */
[----:B------:R-:W1:Y:S04]  /*6d00*/  LDSM.16.M88.4 R116, [R235+0x10180] ;  /* 0x01018000eb74783b */ /* 0x000e680000000200 */
[----:B------:R5:W1:Y:S01]  /*6d10*/  LDSM.16.M88.4 R120, [R235+0x14180] ;  /* 0x01418000eb78783b */ /* 0x000a620000000200 */
[----:B---3--:R-:W-:-:S03]  /*6d20*/  SEL R232, RZ, 0x4, P5 ;  /* 0x00000004ffe87807 */ /* 0x008fc60002800000 */
[----:B------:R-:W-:Y:S01]  /*6d30*/  BAR.SYNC.DEFER_BLOCKING 0x0 ;  /* 0x0000000000007b1d */ /* 0x000fe20000010000 */
[----:B------:R-:W-:Y:S02]  /*6d40*/  PLOP3.LUT P5, PT, PT, PT, UP1, 0x40, 0x0 ;  /* 0x000000000000781c */ /* 0x000fe40003fae818 */
[----:B------:R-:W-:Y:S02]  /*6d50*/  SEL R232, R232, RZ, P2 ;  /* 0x000000ffe8e87207 */ /* 0x000fe40001000000 */
[----:B------:R-:W-:Y:S02]  /*6d60*/  SEL R234, R234, RZ, P5 ;  /* 0x000000ffeaea7207 */ /* 0x000fe40002800000 */
[----:B------:R-:W-:Y:S02]  /*6d70*/  ISETP.NE.U32.AND P2, PT, R232, RZ, PT ;  /* 0x000000ffe800720c */ /* 0x000fe40003f45070 */
[----:B------:R-:W-:Y:S01]  /*6d80*/  ISETP.NE.U32.AND P0, PT, R234, RZ, PT ;  /* 0x000000ffea00720c */ /* 0x000fe20003f05070 */
[----:B------:R-:W-:Y:S01]  /*6d90*/  @!PT LDS RZ, [RZ] ;  /* 0x00000000fffff984 */ /* 0x000fe20000000800 */
[----:B------:R-:W-:Y:S01]  /*6da0*/  @!PT LDS RZ, [RZ] ;  /* 0x00000000fffff984 */ /* 0x000fe20000000800 */
[----:B------:R-:W-:Y:S01]  /*6db0*/  @!PT LDS RZ, [RZ] ;  /* 0x00000000fffff984 */ /* 0x000fe20000000800 */
[----:B------:R3:W-:Y:S01]  /*6dc0*/  LDGSTS.E [R48], [R236.64], P1 ;  /* 0x00000000ec307fae */ /* 0x0007e2000892184e */
[----:B------:R-:W-:Y:S01]  /*6dd0*/  PLOP3.LUT P1, PT, PT, PT, UP1, 0x40, 0x0 ;  /* 0x000000000000781c */ /* 0x000fe20003f2e818 */
[----:B--2---:R-:W-:Y:S03]  /*6de0*/  HMMA.1688.F32.TF32 R56, R80, R108, R56 ;  /* 0x0000006c5038723c */ /* 0x004fe60000081038 */
[----:B------:R-:W-:-:S04]  /*6df0*/  SEL R49, R49, RZ, P1 ;  /* 0x000000ff31317207 */ /* 0x000fc80000800000 */
[----:B------:R-:W-:Y:S01]  /*6e00*/  ISETP.NE.U32.AND P1, PT, R49, RZ, PT ;  /* 0x000000ff3100720c */ /* 0x000fe20003f25070 */
[----:B----4-:R-:W-:Y:S01]  /*6e10*/  HMMA.1688.F32.TF32 R68, R76, R112, R68 ;  /* 0x000000704c44723c */ /* 0x010fe20000081044 */
[----:B------:R-:W-:Y:S02]  /*6e20*/  SEL R49, RZ, 0x4, P6 ;  /* 0x00000004ff317807 */ /* 0x000fe40003000000 */
[-C--:B---3--:R-:W-:Y:S02]  /*6e30*/  IADD3 R236, P5, R199, R52.reuse, RZ ;  /* 0x00000034c7ec7210 */ /* 0x088fe40007fbe0ff */
[----:B------:R-:W-:-:S03]  /*6e40*/  IADD3 R238, P6, R198, R52, RZ ;  /* 0x00000034c6ee7210 */ /* 0x000fc60007fde0ff */
[C---:B------:R-:W-:Y:S01]  /*6e50*/  IMAD.X R237, R53.reuse, 0x1, R5, P5 ;  /* 0x0000000135ed7824 */ /* 0x040fe200028e0605 */
[----:B------:R-:W-:Y:S01]  /*6e60*/  PLOP3.LUT P5, PT, PT, PT, UP1, 0x40, 0x0 ;  /* 0x000000000000781c */ /* 0x000fe20003fae818 */
[----:B------:R-:W-:Y:S01]  /*6e70*/  IMAD.X R239, R53, 0x1, R6, P6 ;  /* 0x0000000135ef7824 */ /* 0x000fe200030e0606 */
[----:B------:R-:W-:Y:S01]  /*6e80*/  IADD3 R234, P6, R197, R52, RZ ;  /* 0x00000034c5ea7210 */ /* 0x000fe20007fde0ff */
[----:B------:R-:W-:Y:S01]  /*6e90*/  HMMA.1688.F32.TF32 R60, R80, R112, R60 ;  /* 0x00000070503c723c */ /* 0x000fe2000008103c */
[----:B------:R2:W-:Y:S01]  /*6ea0*/  LDGSTS.E [R48+0x400], [R236.64], P4 ;  /* 0x00400000ec307fae */ /* 0x0005e2000a12184e */
[----:B------:R-:W-:Y:S02]  /*6eb0*/  ISETP.GE.AND P4, PT, R225, UR10, PT ;  /* 0x0000000ae1007c0c */ /* 0x000fe4000bf86270 */
[----:B------:R-:W-:Y:S01]  /*6ec0*/  SEL R49, R49, RZ, P5 ;  /* 0x000000ff31317207 */ /* 0x000fe20002800000 */
[----:B------:R2:W-:Y:S01]  /*6ed0*/  LDGSTS.E [R48+0x800], [R238.64], P3 ;  /* 0x00800000ee307fae */ /* 0x0005e2000992184e */
[----:B------:R-:W-:Y:S01]  /*6ee0*/  PLOP3.LUT P5, PT, PT, PT, UP1, 0x40, 0x0 ;  /* 0x000000000000781c */ /* 0x000fe20003fae818 */
[----:B-----5:R-:W-:Y:S01]  /*6ef0*/  IMAD.X R235, R53, 0x1, R7, P6 ;  /* 0x0000000135eb7824 */ /* 0x020fe200030e0607 */
[----:B------:R-:W-:Y:S01]  /*6f00*/  SEL R50, RZ, 0x4, P4 ;  /* 0x00000004ff327807 */ /* 0x000fe20002000000 */
[----:B------:R-:W-:Y:S01]  /*6f10*/  HMMA.1688.F32.TF32 R56, R88, R110, R56 ;  /* 0x0000006e5838723c */ /* 0x000fe20000081038 */
[----:B------:R-:W-:-:S02]  /*6f20*/  ISETP.NE.U32.AND P4, PT, R49, RZ, PT ;  /* 0x000000ff3100720c */ /* 0x000fc40003f85070 */
[----:B------:R-:W-:Y:S01]  /*6f30*/  SEL R49, R50, RZ, P5 ;  /* 0x000000ff32317207 */ /* 0x000fe20002800000 */
[----:B------:R2:W-:Y:S01]  /*6f40*/  LDGSTS.E [R48+0xc00], [R234.64], P1 ;  /* 0x00c00000ea307fae */ /* 0x0005e2000892184e */
[----:B------:R-:W-:Y:S02]  /*6f50*/  IADD3 R50, P3, R196, R52, RZ ;  /* 0x00000034c4327210 */ /* 0x000fe40007f7e0ff */
[----:B------:R-:W-:Y:S01]  /*6f60*/  ISETP.GE.AND P6, PT, R224, UR10, PT ;  /* 0x0000000ae0007c0c */ /* 0x000fe2000bfc6270 */
[----:B------:R-:W-:Y:S01]  /*6f70*/  HMMA.1688.F32.TF32 R68, R84, R114, R68 ;  /* 0x000000725444723c */ /* 0x000fe20000081044 */
[----:B------:R-:W-:Y:S01]  /*6f80*/  ISETP.NE.U32.AND P5, PT, R49, RZ, PT ;  /* 0x000000ff3100720c */ /* 0x000fe20003fa5070 */
[----:B------:R-:W-:Y:S01]  /*6f90*/  IMAD.X R51, R53, 0x1, R8, P3 ;  /* 0x0000000135337824 */ /* 0x000fe200018e0608 */
[----:B------:R-:W-:Y:S02]  /*6fa0*/  PLOP3.LUT P3, PT, PT, PT, UP1, 0x40, 0x0 ;  /* 0x000000000000781c */ /* 0x000fe40003f6e818 */
[----:B------:R-:W-:-:S02]  /*6fb0*/  SEL R49, RZ, 0x4, P6 ;  /* 0x00000004ff317807 */ /* 0x000fc40003000000 */
[----:B------:R-:W-:Y:S01]  /*6fc0*/  ISETP.GE.AND P1, PT, R223, UR10, PT ;  /* 0x0000000adf007c0c */ /* 0x000fe2000bf26270 */
[----:B------:R3:W-:Y:S01]  /*6fd0*/  LDGSTS.E [R48+0x1000], [R50.64], P2 ;  /* 0x0100000032307fae */ /* 0x0007e2000912184e */
[----:B------:R-:W-:Y:S01]  /*6fe0*/  SEL R49, R49, RZ, P3 ;  /* 0x000000ff31317207 */ /* 0x000fe20001800000 */
[----:B------:R-:W-:Y:S01]  /*6ff0*/  HMMA.1688.F32.TF32 R60, R88, R114, R60 ;  /* 0x00000072583c723c */ /* 0x000fe2000008103c */
[----:B------:R-:W-:Y:S02]  /*7000*/  PLOP3.LUT P6, PT, PT, PT, UP1, 0x40, 0x0 ;  /* 0x000000000000781c */ /* 0x000fe40003fce818 */
[----:B------:R-:W-:Y:S02]  /*7010*/  SEL R54, RZ, 0x4, P1 ;  /* 0x00000004ff367807 */ /* 0x000fe40000800000 */
[----:B------:R-:W-:Y:S02]  /*7020*/  ISETP.GE.AND P2, PT, R222, UR10, PT ;  /* 0x0000000ade007c0c */ /* 0x000fe4000bf46270 */
[----:B------:R-:W-:Y:S01]  /*7030*/  ISETP.NE.U32.AND P3, PT, R49, RZ, PT ;  /* 0x000000ff3100720c */ /* 0x000fe20003f65070 */
[----:B------:R-:W-:Y:S01]  /*7040*/  HMMA.1688.F32.TF32 R64, R76, R108, R64 ;  /* 0x0000006c4c40723c */ /* 0x000fe20000081040 */
[----:B------:R-:W-:-:S02]  /*7050*/  SEL R49, R54, RZ, P6 ;  /* 0x000000ff36317207 */ /* 0x000fc40003000000 */
[----:B------:R-:W-:Y:S02]  /*7060*/  PLOP3.LUT P1, PT, PT, PT, UP1, 0x40, 0x0 ;  /* 0x000000000000781c */ /* 0x000fe40003f2e818 */
[----:B------:R-:W-:Y:S02]  /*7070*/  SEL R55, RZ, 0x4, P2 ;  /* 0x00000004ff377807 */ /* 0x000fe40001000000 */
[-C--:B------:R-:W-:Y:S01]  /*7080*/  IADD3 R54, P6, R195, R52.reuse, RZ ;  /* 0x00000034c3367210 */ /* 0x080fe20007fde0ff */
[----:B------:R-:W-:Y:S01]  /*7090*/  IMAD.WIDE R76, R166, 0x4, R52 ;  /* 0x00000004a64c7825 */ /* 0x000fe200078e0234 */
[-C--:B------:R-:W-:Y:S01]  /*70a0*/  IADD3 R72, P2, R194, R52.reuse, RZ ;  /* 0x00000034c2487210 */ /* 0x080fe20007f5e0ff */
[----:B-1----:R-:W-:Y:S01]  /*70b0*/  HMMA.1688.F32.TF32 R56, R96, R116, R56 ;  /* 0x000000746038723c */ /* 0x002fe20000081038 */
[----:B---3--:R-:W-:Y:S01]  /*70c0*/  SEL R51, R55, RZ, P1 ;  /* 0x000000ff37337207 */ /* 0x008fe20000800000 */
[----:B------:R-:W-:Y:S01]  /*70d0*/  IMAD.X R55, R53, 0x1, R9, P6 ;  /* 0x0000000135377824 */ /* 0x000fe200030e0609 */
[----:B------:R-:W-:Y:S01]  /*70e0*/  IADD3 R50, P6, R193, R52, RZ ;  /* 0x00000034c1327210 */ /* 0x000fe20007fde0ff */
[----:B------:R-:W-:Y:S01]  /*70f0*/  IMAD.X R73, R53, 0x1, R10, P2 ;  /* 0x0000000135497824 */ /* 0x000fe200010e060a */
[----:B------:R-:W-:-:S02]  /*7100*/  ISETP.NE.U32.AND P2, PT, R51, RZ, PT ;  /* 0x000000ff3300720c */ /* 0x000fc40003f45070 */
[----:B------:R1:W-:Y:S01]  /*7110*/  LDGSTS.E [R48+0x1400], [R54.64], P0 ;  /* 0x0140000036307fae */ /* 0x0003e2000812184e */
[----:B------:R-:W-:Y:S01]  /*7120*/  ISETP.GE.AND P0, PT, R221, UR10, PT ;  /* 0x0000000add007c0c */ /* 0x000fe2000bf06270 */
[----:B------:R-:W-:Y:S01]  /*7130*/  IMAD.X R51, R53, 0x1, R11, P6 ;  /* 0x0000000135337824 */ /* 0x000fe200030e060b */
[----:B------:R-:W-:Y:S01]  /*7140*/  ISETP.NE.U32.AND P1, PT, R49, RZ, PT ;  /* 0x000000ff3100720c */ /* 0x000fe20003f25070 */
[----:B------:R3:W-:Y:S01]  /*7150*/  LDGSTS.E [R48+0x1800], [R72.64], P4 ;  /* 0x0180000048307fae */ /* 0x0007e2000a12184e */
[----:B------:R-:W-:Y:S01]  /*7160*/  ISETP.GE.AND P4, PT, R220, UR10, PT ;  /* 0x0000000adc007c0c */ /* 0x000fe2000bf86270 */
[----:B------:R-:W-:Y:S01]  /*7170*/  HMMA.1688.F32.TF32 R68, R92, R120, R68 ;  /* 0x000000785c44723c */ /* 0x000fe20000081044 */
[----:B------:R-:W-:Y:S01]  /*7180*/  PLOP3.LUT P6, PT, PT, PT, UP1, 0x40, 0x0 ;  /* 0x000000000000781c */ /* 0x000fe20003fce818 */
[----:B------:R4:W-:Y:S01]  /*7190*/  LDGSTS.E [R48+0x1c00], [R50.64], P5 ;  /* 0x01c0000032307fae */ /* 0x0009e2000a92184e */
[----:B------:R-:W-:Y:S02]  /*71a0*/  SEL R49, RZ, 0x4, P0 ;  /* 0x00000004ff317807 */ /* 0x000fe40000000000 */
[----:B------:R-:W-:-:S02]  /*71b0*/  ISETP.GE.AND P0, PT, R219, UR10, PT ;  /* 0x0000000adb007c0c */ /* 0x000fc4000bf06270 */
[----:B------:R-:W-:Y:S01]  /*71c0*/  SEL R74, RZ, 0x4, P4 ;  /* 0x00000004ff4a7807 */ /* 0x000fe20002000000 */
[----:B------:R-:W-:Y:S01]  /*71d0*/  HMMA.1688.F32.TF32 R60, R96, R120, R60 ;  /* 0x00000078603c723c */ /* 0x000fe2000008103c */
[----:B------:R-:W-:Y:S02]  /*71e0*/  SEL R49, R49, RZ, P6 ;  /* 0x000000ff31317207 */ /* 0x000fe40003000000 */
[----:B------:R-:W-:Y:S02]  /*71f0*/  PLOP3.LUT P4, PT, PT, PT, UP1, 0x40, 0x0 ;  /* 0x000000000000781c */ /* 0x000fe40003f8e818 */
[----:B-1----:R-:W-:Y:S02]  /*7200*/  SEL R55, RZ, 0x4, P0 ;  /* 0x00000004ff377807 */ /* 0x002fe40000000000 */
[----:B------:R-:W-:Y:S01]  /*7210*/  ISETP.NE.U32.AND P6, PT, R49, RZ, PT ;  /* 0x000000ff3100720c */ /* 0x000fe20003fc5070 */
[----:B------:R-:W-:Y:S01]  /*7220*/  HMMA.1688.F32.TF32 R80, R104, R118, R56 ;  /* 0x000000766850723c */ /* 0x000fe20000081038 */
[----:B------:R-:W-:-:S02]  /*7230*/  IADD3 R54, P0, R192, R52, RZ ;  /* 0x00000034c0367210 */ /* 0x000fc40007f1e0ff */
[----:B------:R-:W-:Y:S02]  /*7240*/  SEL R49, R55, RZ, P4 ;  /* 0x000000ff37317207 */ /* 0x000fe40002000000 */
[----:B----4-:R-:W-:Y:S01]  /*7250*/  IADD3 R50, P4, R191, R52, RZ ;  /* 0x00000034bf327210 */ /* 0x010fe20007f9e0ff */
[----:B------:R-:W-:Y:S01]  /*7260*/  IMAD.X R55, R53, 0x1, R12, P0 ;  /* 0x0000000135377824 */ /* 0x000fe200000e060c */
[----:B------:R-:W-:Y:S01]  /*7270*/  PLOP3.LUT P5, PT, PT, PT, UP1, 0x40, 0x0 ;  /* 0x000000000000781c */ /* 0x000fe20003fae818 */
[----:B------:R-:W-:Y:S01]  /*7280*/  HMMA.1688.F32.TF32 R64, R84, R110, R64 ;  /* 0x0000006e5440723c */ /* 0x000fe20000081040 */
[----:B------:R-:W-:Y:S02]  /*7290*/  IMAD.WIDE R58, R173, 0x4, R52 ;  /* 0x00000004ad3a7825 */ /* 0x000fe400078e0234 */
[----:B------:R1:W-:Y:S01]  /*72a0*/  LDGSTS.E [R48+0x2000], [R54.64], P3 ;  /* 0x0200000036307fae */ /* 0x0003e2000992184e */
[----:B------:R-:W-:Y:S01]  /*72b0*/  SEL R74, R74, RZ, P5 ;  /* 0x000000ff4a4a7207 */ /* 0x000fe20002800000 */
[----:B------:R-:W-:Y:S01]  /*72c0*/  IMAD.X R51, R53, 0x1, R13, P4 ;  /* 0x0000000135337824 */ /* 0x000fe200020e060d */
[----:B------:R-:W-:-:S02]  /*72d0*/  ISETP.GE.AND P4, PT, R218, UR10, PT ;  /* 0x0000000ada007c0c */ /* 0x000fc4000bf86270 */
[----:B------:R-:W-:Y:S01]  /*72e0*/  ISETP.NE.U32.AND P5, PT, R49, RZ, PT ;  /* 0x000000ff3100720c */ /* 0x000fe20003fa5070 */
[-C--:B------:R-:W-:Y:S01]  /*72f0*/  HMMA.1688.F32.TF32 R84, R100, R122.reuse, R68 ;  /* 0x0000007a6454723c */ /* 0x080fe20000081044 */
[----:B------:R4:W-:Y:S01]  /*7300*/  LDGSTS.E [R48+0x2400], [R50.64], P1 ;  /* 0x0240000032307fae */ /* 0x0009e2000892184e */
[----:B------:R-:W-:Y:S02]  /*7310*/  ISETP.GE.AND P1, PT, R217, UR10, PT ;  /* 0x0000000ad9007c0c */ /* 0x000fe4000bf26270 */
[----:B------:R-:W-:Y:S02]  /*7320*/  PLOP3.LUT P3, PT, PT, PT, UP1, 0x40, 0x0 ;  /* 0x000000000000781c */ /* 0x000fe40003f6e818 */
[----:B------:R-:W-:Y:S02]  /*7330*/  SEL R49, RZ, 0x4, P4 ;  /* 0x00000004ff317807 */ /* 0x000fe40002000000 */
[----:B---3--:R-:W-:Y:S01]  /*7340*/  SEL R72, RZ, 0x4, P1 ;  /* 0x00000004ff487807 */ /* 0x008fe20000800000 */
[----:B------:R-:W-:Y:S01]  /*7350*/  HMMA.1688.F32.TF32 R68, R104, R122, R60 ;  /* 0x0000007a6844723c */ /* 0x000fe2000008103c */
[----:B------:R-:W-:-:S02]  /*7360*/  PLOP3.LUT P4, PT, PT, PT, UP1, 0x40, 0x0 ;  /* 0x000000000000781c */ /* 0x000fc40003f8e818 */
[----:B------:R-:W-:Y:S02]  /*7370*/  ISETP.GE.AND P1, PT, R216, UR10, PT ;  /* 0x0000000ad8007c0c */ /* 0x000fe4000bf26270 */
[----:B------:R-:W-:Y:S02]  /*7380*/  SEL R49, R49, RZ, P3 ;  /* 0x000000ff31317207 */ /* 0x000fe40001800000 */
[-C--:B-1----:R-:W-:Y:S01]  /*7390*/  IADD3 R54, P3, R190, R52.reuse, RZ ;  /* 0x00000034be367210 */ /* 0x082fe20007f7e0ff */
[----:B------:R-:W-:Y:S01]  /*73a0*/  IMAD.WIDE R62, R172, 0x4, R52 ;  /* 0x00000004ac3e7825 */ /* 0x000fe200078e0234 */
[----:B------:R-:W-:Y:S01]  /*73b0*/  SEL R72, R72, RZ, P4 ;  /* 0x000000ff48487207 */ /* 0x000fe20002000000 */
[----:B------:R-:W-:Y:S01]  /*73c0*/  HMMA.1688.F32.TF32 R64, R92, R116, R64 ;  /* 0x000000745c40723c */ /* 0x000fe20000081040 */
[----:B----4-:R-:W-:Y:S01]  /*73d0*/  SEL R51, RZ, 0x4, P1 ;  /* 0x00000004ff337807 */ /* 0x010fe20000800000 */
[----:B------:R-:W-:Y:S01]  /*73e0*/  IMAD.X R55, R53, 0x1, R14, P3 ;  /* 0x0000000135377824 */ /* 0x000fe200018e060e */
[----:B------:R-:W-:Y:S01]  /*73f0*/  PLOP3.LUT P4, PT, PT, PT, UP1, 0x40, 0x0 ;  /* 0x000000000000781c */ /* 0x000fe20003f8e818 */
[----:B------:R-:W-:Y:S01]  /*7400*/  IMAD.WIDE R60, R174, 0x4, R52 ;  /* 0x00000004ae3c7825 */ /* 0x000fe200078e0234 */
[----:B------:R-:W-:-:S02]  /*7410*/  IADD3 R50, P1, R189, R52, RZ ;  /* 0x00000034bd327210 */ /* 0x000fc40007f3e0ff */
[----:B------:R-:W-:Y:S01]  /*7420*/  ISETP.NE.U32.AND P0, PT, R74, RZ, PT ;  /* 0x000000ff4a00720c */ /* 0x000fe20003f05070 */
[----:B------:R1:W-:Y:S01]  /*7430*/  LDGSTS.E [R48+0x2800], [R54.64], P2 ;  /* 0x0280000036307fae */ /* 0x0003e2000912184e */
[----:B------:R-:W-:Y:S01]  /*7440*/  ISETP.NE.U32.AND P3, PT, R49, RZ, PT ;  /* 0x000000ff3100720c */ /* 0x000fe20003f65070 */
[----:B------:R-:W-:Y:S01]  /*7450*/  IMAD.WIDE R74, R154, 0x4, R52 ;  /* 0x000000049a4a7825 */ /* 0x000fe200078e0234 */
[----:B------:R-:W-:Y:S02]  /*7460*/  SEL R49, R51, RZ, P4 ;  /* 0x000000ff33317207 */ /* 0x000fe40002000000 */
[----:B------:R-:W-:Y:S01]  /*7470*/  ISETP.GE.AND P4, PT, R215, UR10, PT ;  /* 0x0000000ad7007c0c */ /* 0x000fe2000bf86270 */
[----:B------:R-:W-:Y:S01]  /*7480*/  IMAD.X R51, R53, 0x1, R15, P1 ;  /* 0x0000000135337824 */ /* 0x000fe200008e060f */
[----:B------:R-:W-:Y:S01]  /*7490*/  ISETP.NE.U32.AND P2, PT, R72, RZ, PT ;  /* 0x000000ff4800720c */ /* 0x000fe20003f45070 */
[----:B------:R-:W-:Y:S01]  /*74a0*/  IMAD.WIDE R72, R150, 0x4, R52 ;  /* 0x0000000496487825 */ /* 0x000fe200078e0234 */
[----:B------:R-:W-:-:S02]  /*74b0*/  ISETP.NE.U32.AND P1, PT, R49, RZ, PT ;  /* 0x000000ff3100720c */ /* 0x000fc40003f25070 */
[----:B------:R3:W-:Y:S01]  /*74c0*/  LDGSTS.E [R48+0x2c00], [R50.64], P6 ;  /* 0x02c0000032307fae */ /* 0x0007e2000b12184e */
[----:B------:R-:W-:Y:S02]  /*74d0*/  PLOP3.LUT P6, PT, PT, PT, UP1, 0x40, 0x0 ;  /* 0x000000000000781c */ /* 0x000fe40003fce818 */
[----:B------:R-:W-:Y:S01]  /*74e0*/  SEL R49, RZ, 0x4, P4 ;  /* 0x00000004ff317807 */ /* 0x000fe20002000000 */
[----:B------:R4:W-:Y:S01]  /*74f0*/  LDGSTS.E [R48+0x3000], [R72.64], P0 ;  /* 0x0300000048307fae */ /* 0x0009e2000812184e */
[----:B------:R-:W-:Y:S01]  /*7500*/  ISETP.GE.AND P4, PT, R214, UR10, PT ;  /* 0x0000000ad6007c0c */ /* 0x000fe2000bf86270 */
[----:B------:R-:W-:Y:S01]  /*7510*/  HMMA.1688.F32.TF32 R64, R100, R118, R64 ;  /* 0x000000766440723c */ /* 0x000fe20000081040 */
[----:B------:R-:W-:Y:S02]  /*7520*/  SEL R49, R49, RZ, P6 ;  /* 0x000000ff31317207 */ /* 0x000fe40003000000 */
[----:B------:R-:W-:Y:S02]  /*7530*/  ISETP.GE.AND P0, PT, R213, UR10, PT ;  /* 0x0000000ad5007c0c */ /* 0x000fe4000bf06270 */
[----:B------:R-:W-:Y:S01]  /*7540*/  PLOP3.LUT P6, PT, PT, PT, UP1, 0x40, 0x0 ;  /* 0x000000000000781c */ /* 0x000fe20003fce818 */
[----:B---3--:R-:W-:Y:S01]  /*7550*/  IMAD.WIDE R50, R152, 0x4, R52 ;  /* 0x0000000498327825 */ /* 0x008fe200078e0234 */
[----:B-1----:R-:W-:-:S02]  /*7560*/  SEL R54, RZ, 0x4, P4 ;  /* 0x00000004ff367807 */ /* 0x002fc40002000000 */
[----:B------:R-:W-:Y:S01]  /*7570*/  PLOP3.LUT P4, PT, PT, PT, UP1, 0x40, 0x0 ;  /* 0x000000000000781c */ /* 0x000fe20003f8e818 */
[----:B----4-:R-:W-:Y:S01]  /*7580*/  IMAD.WIDE R72, R156, 0x4, R52 ;  /* 0x000000049c487825 */ /* 0x010fe200078e0234 */
[----:B------:R-:W-:Y:S01]  /*7590*/  SEL R55, RZ, 0x4, P0 ;  /* 0x00000004ff377807 */ /* 0x000fe20000000000 */
[----:B------:R1:W-:Y:S01]  /*75a0*/  LDGSTS.E [R48+0x3400], [R50.64], P5 ;  /* 0x0340000032307fae */ /* 0x0003e2000a92184e */
[----:B------:R-:W-:Y:S02]  /*75b0*/  SEL R54, R54, RZ, P6 ;  /* 0x000000ff36367207 */ /* 0x000fe40003000000 */
[----:B------:R-:W-:Y:S01]  /*75c0*/  ISETP.GE.AND P6, PT, R212, UR10, PT ;  /* 0x0000000ad4007c0c */ /* 0x000fe2000bfc6270 */
[----:B------:R3:W-:Y:S01]  /*75d0*/  LDGSTS.E [R48+0x3800], [R74.64], P3 ;  /* 0x038000004a307fae */ /* 0x0007e2000992184e */
[----:B------:R-:W-:Y:S02]  /*75e0*/  ISETP.NE.U32.AND P0, PT, R49, RZ, PT ;  /* 0x000000ff3100720c */ /* 0x000fe40003f05070 */
[----:B------:R-:W-:Y:S01]  /*75f0*/  SEL R55, R55, RZ, P4 ;  /* 0x000000ff37377207 */ /* 0x000fe20002000000 */
[----:B------:R4:W-:Y:S01]  /*7600*/  LDGSTS.E [R48+0x3c00], [R72.64], P2 ;  /* 0x03c0000048307fae */ /* 0x0009e2000912184e */
[----:B------:R-:W-:-:S02]  /*7610*/  PLOP3.LUT P4, PT, PT, PT, UP1, 0x40, 0x0 ;  /* 0x000000000000781c */ /* 0x000fc40003f8e818 */
[----:B------:R-:W-:Y:S02]  /*7620*/  SEL R49, RZ, 0x4, P6 ;  /* 0x00000004ff317807 */ /* 0x000fe40003000000 */
[----:B------:R-:W-:Y:S02]  /*7630*/  ISETP.NE.U32.AND P5, PT, R54, RZ, PT ;  /* 0x000000ff3600720c */ /* 0x000fe40003fa5070 */
[----:B------:R-:W-:Y:S01]  /*7640*/  SEL R49, R49, RZ, P4 ;  /* 0x000000ff31317207 */ /* 0x000fe20002000000 */
[--C-:B---3--:R-:W-:Y:S01]  /*7650*/  IMAD.WIDE R74, R160, 0x4, R52.reuse ;  /* 0x00000004a04a7825 */ /* 0x108fe200078e0234 */
[----:B------:R-:W-:Y:S02]  /*7660*/  ISETP.NE.U32.AND P4, PT, R55, RZ, PT ;  /* 0x000000ff3700720c */ /* 0x000fe40003f85070 */
[----:B------:R-:W-:Y:S01]  /*7670*/  ISETP.GE.AND P2, PT, R211, UR10, PT ;  /* 0x0000000ad3007c0c */ /* 0x000fe2000bf46270 */
[----:B------:R-:W-:Y:S01]  /*7680*/  IMAD.WIDE R54, R158, 0x4, R52 ;  /* 0x000000049e367825 */ /* 0x000fe200078e0234 */
[----:B------:R-:W-:-:S02]  /*7690*/  ISETP.NE.U32.AND P6, PT, R49, RZ, PT ;  /* 0x000000ff3100720c */ /* 0x000fc40003fc5070 */
[----:B------:R-:W-:Y:S01]  /*76a0*/  ISETP.GE.AND P3, PT, R210, UR10, PT ;  /* 0x0000000ad2007c0c */ /* 0x000fe2000bf66270 */
[----:B----4-:R-:W-:Y:S01]  /*76b0*/  IMAD.WIDE R72, R162, 0x4, R52 ;  /* 0x00000004a2487825 */ /* 0x010fe200078e0234 */
[----:B------:R3:W-:Y:S01]  /*76c0*/  LDGSTS.E [R48+0x4000], [R54.64], P1 ;  /* 0x0400000036307fae */ /* 0x0007e2000892184e */
[----:B------:R-:W-:Y:S02]  /*76d0*/  PLOP3.LUT P1, PT, PT, PT, UP1, 0x40, 0x0 ;  /* 0x000000000000781c */ /* 0x000fe40003f2e818 */
[----:B------:R-:W-:Y:S01]  /*76e0*/  SEL R49, RZ, 0x4, P2 ;  /* 0x00000004ff317807 */ /* 0x000fe20001000000 */
[----:B------:R4:W-:Y:S01]  /*76f0*/  LDGSTS.E [R48+0x4400], [R74.64], P0 ;  /* 0x044000004a307fae */ /* 0x0009e2000812184e */
[----:B-1----:R-:W-:Y:S02]  /*7700*/  SEL R50, RZ, 0x4, P3 ;  /* 0x00000004ff327807 */ /* 0x002fe40001800000 */
[----:B------:R-:W-:Y:S01]  /*7710*/  SEL R49, R49, RZ, P1 ;  /* 0x000000ff31317207 */ /* 0x000fe20000800000 */
[----:B------:R1:W-:Y:S01]  /*7720*/  LDGSTS.E [R48+0x4800], [R72.64], P5 ;  /* 0x0480000048307fae */ /* 0x0003e2000a92184e */
[----:B------:R-:W-:-:S02]  /*7730*/  ISETP.GE.AND P3, PT, R209, UR10, PT ;  /* 0x0000000ad1007c0c */ /* 0x000fc4000bf66270 */
[----:B------:R-:W-:Y:S02]  /*7740*/  ISETP.GE.AND P1, PT, R208, UR10, PT ;  /* 0x0000000ad0007c0c */ /* 0x000fe4000bf26270 */
[----:B------:R-:W-:Y:S02]  /*7750*/  PLOP3.LUT P2, PT, PT, PT, UP1, 0x40, 0x0 ;  /* 0x000000000000781c */ /* 0x000fe40003f4e818 */
[----:B------:R-:W-:Y:S02]  /*7760*/  SEL R51, RZ, 0x4, P3 ;  /* 0x00000004ff337807 */ /* 0x000fe40001800000 */
[----:B------:R-:W-:Y:S02]  /*7770*/  PLOP3.LUT P3, PT, PT, PT, UP1, 0x40, 0x0 ;  /* 0x000000000000781c */ /* 0x000fe40003f6e818 */
[----:B---3--:R-:W-:Y:S01]  /*7780*/  SEL R54, RZ, 0x4, P1 ;  /* 0x00000004ff367807 */ /* 0x008fe20000800000 */
[----:B-1----:R-:W-:Y:S01]  /*7790*/  IMAD.WIDE R72, R167, 0x4, R52 ;  /* 0x00000004a7487825 */ /* 0x002fe200078e0234 */
[----:B------:R-:W-:-:S02]  /*77a0*/  SEL R50, R50, RZ, P2 ;  /* 0x000000ff32327207 */ /* 0x000fc40001000000 */
[----:B------:R-:W-:Y:S02]  /*77b0*/  PLOP3.LUT P2, PT, PT, PT, UP1, 0x40, 0x0 ;  /* 0x000000000000781c */ /* 0x000fe40003f4e818 */
[----:B------:R-:W-:Y:S02]  /*77c0*/  SEL R54, R54, RZ, P3 ;  /* 0x000000ff36367207 */ /* 0x000fe40001800000 */
[----:B------:R-:W-:Y:S02]  /*77d0*/  ISETP.NE.U32.AND P1, PT, R49, RZ, PT ;  /* 0x000000ff3100720c */ /* 0x000fe40003f25070 */
[----:B------:R-:W-:Y:S02]  /*77e0*/  SEL R51, R51, RZ, P2 ;  /* 0x000000ff33337207 */ /* 0x000fe40001000000 */
[----:B------:R-:W-:Y:S01]  /*77f0*/  ISETP.NE.U32.AND P3, PT, R54, RZ, PT ;  /* 0x000000ff3600720c */ /* 0x000fe20003f65070 */
[----:B------:R-:W-:Y:S01]  /*7800*/  IMAD.WIDE R54, R164, 0x4, R52 ;  /* 0x00000004a4367825 */ /* 0x000fe200078e0234 */
[----:B------:R-:W-:-:S02]  /*7810*/  ISETP.NE.U32.AND P2, PT, R50, RZ, PT ;  /* 0x000000ff3200720c */ /* 0x000fc40003f45070 */
[----:B------:R-:W-:Y:S01]  /*7820*/  ISETP.NE.U32.AND P0, PT, R51, RZ, PT ;  /* 0x000000ff3300720c */ /* 0x000fe20003f05070 */
[----:B------:R-:W-:Y:S01]  /*7830*/  IMAD.WIDE R50, R165, 0x4, R52 ;  /* 0x00000004a5327825 */ /* 0x000fe200078e0234 */
[----:B------:R1:W-:Y:S01]  /*7840*/  LDGSTS.E [R48+0x4c00], [R54.64], P4 ;  /* 0x04c0000036307fae */ /* 0x0003e2000a12184e */
[----:B------:R-:W-:Y:S02]  /*7850*/  ISETP.GE.AND P4, PT, R207, UR10, PT ;  /* 0x0000000acf007c0c */ /* 0x000fe4000bf86270 */
[----:B------:R-:W-:Y:S01]  /*7860*/  PLOP3.LUT P5, PT, PT, PT, UP1, 0x40, 0x0 ;  /* 0x000000000000781c */ /* 0x000fe20003fae818 */
[----:B------:R3:W-:Y:S01]  /*7870*/  LDGSTS.E [R48+0x5000], [R50.64], P6 ;  /* 0x0500000032307fae */ /* 0x0007e2000b12184e */
[----:B------:R-:W-:Y:S02]  /*7880*/  PLOP3.LUT P6, PT, PT, PT, UP1, 0x40, 0x0 ;  /* 0x000000000000781c */ /* 0x000fe40003fce818 */
[----:B------:R-:W-:Y:S01]  /*7890*/  SEL R49, RZ, 0x4, P4 ;  /* 0x00000004ff317807 */ /* 0x000fe20002000000 */
[----:B------:R2:W-:Y:S01]  /*78a0*/  LDGSTS.E [R48+0x5400], [R76.64], P1 ;  /* 0x054000004c307fae */ /* 0x0005e2000892184e */
[----:B------:R-:W-:-:S02]  /*78b0*/  ISETP.GE.AND P1, PT, R206, UR10, PT ;  /* 0x0000000ace007c0c */ /* 0x000fc4000bf26270 */
[----:B------:R-:W-:Y:S01]  /*78c0*/  ISETP.GE.AND P4, PT, R205, UR10, PT ;  /* 0x0000000acd007c0c */ /* 0x000fe2000bf86270 */
[----:B-1----:R-:W-:Y:S01]  /*78d0*/  IMAD.WIDE R54, R168, 0x4, R52 ;  /* 0x00000004a8367825 */ /* 0x002fe200078e0234 */
[----:B----4-:R-:W-:Y:S01]  /*78e0*/  SEL R74, RZ, 0x4, P1 ;  /* 0x00000004ff4a7807 */ /* 0x010fe20000800000 */
[----:B------:R1:W-:Y:S01]  /*78f0*/  LDGSTS.E [R48+0x5800], [R72.64], P2 ;  /* 0x0580000048307fae */ /* 0x0003e2000912184e */
[----:B------:R-:W-:Y:S02]  /*7900*/  SEL R49, R49, RZ, P6 ;  /* 0x000000ff31317207 */ /* 0x000fe40003000000 */
[----:B------:R-:W-:Y:S01]  /*7910*/  ISETP.GE.AND P1, PT, R204, UR10, PT ;  /* 0x0000000acc007c0c */ /* 0x000fe2000bf26270 */
[----:B------:R4:W-:Y:S01]  /*7920*/  LDGSTS.E [R48+0x5c00], [R54.64], P0 ;  /* 0x05c0000036307fae */ /* 0x0009e2000812184e */
[----:B------:R-:W-:Y:S02]  /*7930*/  PLOP3.LUT P6, PT, PT, PT, UP1, 0x40, 0x0 ;  /* 0x000000000000781c */ /* 0x000fe40003fce818 */
[----:B---3--:R-:W-:-:S02]  /*7940*/  SEL R50, RZ, 0x4, P4 ;  /* 0x00000004ff327807 */ /* 0x008fc40002000000 */
[----:B------:R-:W-:Y:S02]  /*7950*/  SEL R74, R74, RZ, P5 ;  /* 0x000000ff4a4a7207 */ /* 0x000fe40002800000 */
[----:B------:R-:W-:Y:S02]  /*7960*/  ISETP.NE.U32.AND P4, PT, R49, RZ, PT ;  /* 0x000000ff3100720c */ /* 0x000fe40003f85070 */
[----:B------:R-:W-:Y:S02]  /*7970*/  PLOP3.LUT P5, PT, PT, PT, UP1, 0x40, 0x0 ;  /* 0x000000000000781c */ /* 0x000fe40003fae818 */
[----:B------:R-:W-:Y:S01]  /*7980*/  SEL R49, RZ, 0x4, P1 ;  /* 0x00000004ff317807 */ /* 0x000fe20000800000 */
[----:B----4-:R-:W-:Y:S01]  /*7990*/  IMAD.WIDE R54, R170, 0x4, R52 ;  /* 0x00000004aa367825 */ /* 0x010fe200078e0234 */
[----:B------:R-:W-:Y:S02]  /*79a0*/  SEL R50, R50, RZ, P6 ;  /* 0x000000ff32327207 */ /* 0x000fe40003000000 */
[----:B------:R-:W-:-:S02]  /*79b0*/  SEL R49, R49, RZ, P5 ;  /* 0x000000ff31317207 */ /* 0x000fc40002800000 */
[----:B------:R-:W-:Y:S01]  /*79c0*/  ISETP.NE.U32.AND P5, PT, R50, RZ, PT ;  /* 0x000000ff3200720c */ /* 0x000fe20003fa5070 */
[----:B------:R-:W-:Y:S01]  /*79d0*/  IMAD.WIDE R50, R169, 0x4, R52 ;  /* 0x00000004a9327825 */ /* 0x000fe200078e0234 */
[----:B------:R-:W-:Y:S02]  /*79e0*/  ISETP.GE.AND P0, PT, R203, UR10, PT ;  /* 0x0000000acb007c0c */ /* 0x000fe4000bf06270 */
[----:B------:R-:W-:Y:S02]  /*79f0*/  ISETP.NE.U32.AND P6, PT, R49, RZ, PT ;  /* 0x000000ff3100720c */ /* 0x000fe40003fc5070 */
[----:B------:R3:W-:Y:S01]  /*7a00*/  LDGSTS.E [R48+0x6000], [R50.64], P3 ;  /* 0x0600000032307fae */ /* 0x0007e2000992184e */
[----:B------:R-:W-:Y:S02]  /*7a10*/  ISETP.GE.AND P3, PT, R202, UR10, PT ;  /* 0x0000000aca007c0c */ /* 0x000fe4000bf66270 */
[----:B------:R-:W-:Y:S01]  /*7a20*/  SEL R49, RZ, 0x4, P0 ;  /* 0x00000004ff317807 */ /* 0x000fe20000000000 */
[----:B------:R4:W-:Y:S01]  /*7a30*/  LDGSTS.E [R48+0x6400], [R54.64], P4 ;  /* 0x0640000036307fae */ /* 0x0009e2000a12184e */
[----:B------:R-:W-:-:S02]  /*7a40*/  PLOP3.LUT P2, PT, PT, PT, UP1, 0x40, 0x0 ;  /* 0x000000000000781c */ /* 0x000fc40003f4e818 */
[----:B------:R-:W-:Y:S02]  /*7a50*/  PLOP3.LUT P0, PT, PT, PT, UP1, 0x40, 0x0 ;  /* 0x000000000000781c */ /* 0x000fe40003f0e818 */
[----:B------:R-:W-:Y:S02]  /*7a60*/  SEL R56, RZ, 0x4, P3 ;  /* 0x00000004ff387807 */ /* 0x000fe40001800000 */
[----:B------:R-:W-:Y:S02]  /*7a70*/  ISETP.GE.AND P3, PT, R201, UR10, PT ;  /* 0x0000000ac9007c0c */ /* 0x000fe4000bf66270 */
[----:B------:R-:W-:Y:S02]  /*7a80*/  SEL R49, R49, RZ, P2 ;  /* 0x000000ff31317207 */ /* 0x000fe40001000000 */
[----:B------:R-:W-:Y:S02]  /*7a90*/  SEL R56, R56, RZ, P0 ;  /* 0x000000ff38387207 */ /* 0x000fe40000000000 */
[----:B------:R-:W-:Y:S01]  /*7aa0*/  ISETP.GE.AND P2, PT, R188, UR10, PT ;  /* 0x0000000abc007c0c */ /* 0x000fe2000bf46270 */
[----:B------:R-:W-:Y:S01]  /*7ab0*/  UIADD3 UR10, UR10, -0x80, URZ ;  /* 0xffffff800a0a7890 */ /* 0x000fe2000fffe03f */
[----:B------:R-:W-:-:S02]  /*7ac0*/  PLOP3.LUT P0, PT, PT, PT, UP1, 0x40, 0x0 ;  /* 0x000000000000781c */ /* 0x000fc40003f0e818 */
[----:B---3--:R-:W-:Y:S02]  /*7ad0*/  SEL R50, RZ, 0x4, P3 ;  /* 0x00000004ff327807 */ /* 0x008fe40001800000 */
[----:B------:R-:W-:Y:S02]  /*7ae0*/  ISETP.NE.U32.AND P1, PT, R74, RZ, PT ;  /* 0x000000ff4a00720c */ /* 0x000fe40003f25070 */
[----:B------:R-:W-:Y:S02]  /*7af0*/  PLOP3.LUT P3, PT, PT, PT, UP1, 0x40, 0x0 ;  /* 0x000000000000781c */ /* 0x000fe40003f6e818 */
[----:B------:R-:W-:Y:S02]  /*7b00*/  SEL R51, RZ, 0x4, P2 ;  /* 0x00000004ff337807 */ /* 0x000fe40001000000 */
[----:B------:R-:W-:Y:S02]  /*7b10*/  SEL R50, R50, RZ, P0 ;  /* 0x000000ff32327207 */ /* 0x000fe40000000000 */
[----:B------:R-:W-:-:S02]  /*7b20*/  ISETP.NE.U32.AND P0, PT, R49, RZ, PT ;  /* 0x000000ff3100720c */ /* 0x000fc40003f05070 */
[----:B------:R-:W-:Y:S02]  /*7b30*/  SEL R49, R51, RZ, P3 ;  /* 0x000000ff33317207 */ /* 0x000fe40001800000 */
[----:B------:R-:W-:Y:S01]  /*7b40*/  ISETP.NE.U32.AND P4, PT, R50, RZ, PT ;  /* 0x000000ff3200720c */ /* 0x000fe20003f85070 */
[--C-:B------:R-:W-:Y:S01]  /*7b50*/  IMAD.WIDE R50, R171, 0x4, R52.reuse ;  /* 0x00000004ab327825 */ /* 0x100fe200078e0234 */
[----:B------:R-:W-:Y:S02]  /*7b60*/  ISETP.NE.U32.AND P3, PT, R49, RZ, PT ;  /* 0x000000ff3100720c */ /* 0x000fe40003f65070 */
[----:B------:R-:W-:Y:S01]  /*7b70*/  ISETP.NE.U32.AND P2, PT, R56, RZ, PT ;  /* 0x000000ff3800720c */ /* 0x000fe20003f45070 */
[----:B------:R-:W-:Y:S01]  /*7b80*/  IMAD.U32 R49, RZ, RZ, UR6 ;  /* 0x00000006ff317e24 */ /* 0x000fe2000f8e00ff */
[----:B------:R3:W-:Y:S01]  /*7b90*/  LDGSTS.E [R48+0x6800], [R50.64], P1 ;  /* 0x0680000032307fae */ /* 0x0007e2000892184e */
[----:B------:R-:W-:-:S03]  /*7ba0*/  IMAD.WIDE R56, R175, 0x4, R52 ;  /* 0x00000004af387825 */ /* 0x000fc600078e0234 */
[----:B------:R5:W-:Y:S01]  /*7bb0*/  LDGSTS.E [R48+0x6c00], [R62.64], P5 ;  /* 0x06c000003e307fae */ /* 0x000be2000a92184e */
[----:B------:R-:W-:Y:S01]  /*7bc0*/  LEA R98, P1, R49, R52, 0x2 ;  /* 0x0000003431627211 */ /* 0x000fe200078210ff */
[----:B------:R-:W-:Y:S02]  /*7bd0*/  IMAD.U32 R49, RZ, RZ, UR11 ;  /* 0x0000000bff317e24 */ /* 0x000fe4000f8e00ff */
[----:B------:R1:W-:Y:S01]  /*7be0*/  LDGSTS.E [R48+0x7000], [R58.64], P6 ;  /* 0x070000003a307fae */ /* 0x0003e2000b12184e */
[----:B------:R-:W-:Y:S01]  /*7bf0*/  IADD3.X R99, R53, UR12, RZ, P1, !PT ;  /* 0x0000000c35637c10 */ /* 0x000fe20008ffe4ff */
[----:B------:R-:W-:Y:S02]  /*7c00*/  IMAD.WIDE R52, R176, 0x4, R52 ;  /* 0x00000004b0347825 */ /* 0x000fe400078e0234 */
[----:B------:R2:W-:Y:S01]  /*7c10*/  LDGSTS.E [R48+0x7400], [R60.64], P0 ;  /* 0x074000003c307fae */ /* 0x0005e2000812184e */
[C---:B----4-:R-:W-:Y:S02]  /*7c20*/  IADD3 R54, P0, R187.reuse, R146, RZ ;  /* 0x00000092bb367210 */ /* 0x050fe40007f1e0ff */
[----:B---3--:R-:W-:Y:S01]  /*7c30*/  IADD3 R50, P1, R187, R138, RZ ;  /* 0x0000008abb327210 */ /* 0x008fe20007f3e0ff */
[----:B------:R3:W-:Y:S01]  /*7c40*/  LDGSTS.E [R48+0x7800], [R56.64], P2 ;  /* 0x0780000038307fae */ /* 0x0007e2000912184e */
[----:B-----5:R-:W-:-:S02]  /*7c50*/  IMAD R63, R49, 0x8000, R184 ;  /* 0x00008000313f7824 */ /* 0x020fc400078e02b8 */
[--C-:B------:R-:W-:Y:S01]  /*7c60*/  IMAD.X R55, R163, 0x1, R16.reuse, P0 ;  /* 0x00000001a3377824 */ /* 0x100fe200000e0610 */
[----:B-1----:R-:W-:Y:S01]  /*7c70*/  IADD3 R58, P0, R187, R130, RZ ;  /* 0x00000082bb3a7210 */ /* 0x002fe20007f1e0ff */
[--C-:B------:R-:W-:Y:S01]  /*7c80*/  IMAD.X R51, R155, 0x1, R16.reuse, P1 ;  /* 0x000000019b337824 */ /* 0x100fe200008e0610 */
[----:B------:R1:W-:Y:S01]  /*7c90*/  LDGSTS.E [R48+0x7c00], [R52.64], P4 ;  /* 0x07c0000034307fae */ /* 0x0003e2000a12184e */
[----:B------:R-:W-:Y:S01]  /*7ca0*/  IMAD.U32 R62, RZ, RZ, UR11 ;  /* 0x0000000bff3e7e24 */ /* 0x000fe2000f8e00ff */
[----:B--2---:R-:W-:Y:S01]  /*7cb0*/  IADD3 R60, P1, R187, R46, RZ ;  /* 0x0000002ebb3c7210 */ /* 0x004fe20007f3e0ff */
[--C-:B------:R-:W-:Y:S01]  /*7cc0*/  IMAD.X R59, R147, 0x1, R16.reuse, P0 ;  /* 0x00000001933b7824 */ /* 0x100fe200000e0610 */
[----:B------:R-:W0:Y:S01]  /*7cd0*/  LDGDEPBAR ;  /* 0x00000000000079af */ /* 0x000e220000000000 */
[----:B------:R-:W-:Y:S01]  /*7ce0*/  IMAD R73, R62, 0x8000, R183 ;  /* 0x000080003e497824 */ /* 0x000fe200078e02b7 */
[----:B---3--:R-:W-:Y:S01]  /*7cf0*/  IADD3 R56, P0, R187, R38, RZ ;  /* 0x00000026bb387210 */ /* 0x008fe20007f1e0ff */
[--C-:B------:R-:W-:Y:S01]  /*7d00*/  IMAD.X R61, R139, 0x1, R16.reuse, P1 ;  /* 0x000000018b3d7824 */ /* 0x100fe200008e0610 */
[----:B------:R2:W-:Y:S03]  /*7d10*/  LDGSTS.E [R63+0x10000], [R54.64], P3 ;  /* 0x10000000363f7fae */ /* 0x0005e6000992184e */
[----:B------:R-:W-:Y:S01]  /*7d20*/  IMAD.X R57, R131, 0x1, R16, P0 ;  /* 0x0000000183397824 */ /* 0x000fe200000e0610 */
[C---:B-1----:R-:W-:Y:S01]  /*7d30*/  IADD3 R48, P1, R187.reuse, R30, RZ ;  /* 0x0000001ebb307210 */ /* 0x042fe20007f3e0ff */
[----:B------:R1:W-:Y:S01]  /*7d40*/  LDGSTS.E [R63+0x11000], [R50.64], P3 ;  /* 0x11000000323f7fae */ /* 0x0003e2000992184e */
[----:B------:R-:W-:-:S03]  /*7d50*/  IADD3 R52, P0, R187, R23, RZ ;  /* 0x00000017bb347210 */ /* 0x000fc60007f1e0ff */
[--C-:B------:R-:W-:Y:S01]  /*7d60*/  IMAD.X R49, R47, 0x1, R16.reuse, P1 ;  /* 0x000000012f317824 */ /* 0x100fe200008e0610 */
[----:B------:R3:W-:Y:S01]  /*7d70*/  LDGSTS.E [R63+0x12000], [R58.64], P3 ;  /* 0x120000003a3f7fae */ /* 0x0007e2000992184e */
[--C-:B------:R-:W-:Y:S01]  /*7d80*/  IMAD.X R53, R39, 0x1, R16.reuse, P0 ;  /* 0x0000000127357824 */ /* 0x100fe200000e0610 */
[----:B--2---:R-:W-:Y:S02]  /*7d90*/  IADD3 R54, P1, R187, R19, RZ ;  /* 0x00000013bb367210 */ /* 0x004fe40007f3e0ff */
[----:B------:R2:W-:Y:S01]  /*7da0*/  LDGSTS.E [R63+0x13000], [R60.64], P3 ;  /* 0x130000003c3f7fae */ /* 0x0005e2000992184e */
[----:B------:R-:W-:Y:S02]  /*7db0*/  IADD3 R19, P4, R19, UR16, RZ ;  /* 0x0000001013137c10 */ /* 0x000fe4000ff9e0ff */
[----:B-1----:R-:W-:Y:S01]  /*7dc0*/  IADD3 R50, P0, R187, R144, RZ ;  /* 0x00000090bb327210 */ /* 0x002fe20007f1e0ff */
[C---:B------:R-:W-:Y:S01]  /*7dd0*/  IMAD.X R55, R31.reuse, 0x1, R16, P1 ;  /* 0x000000011f377824 */ /* 0x040fe200008e0610 */
[----:B------:R1:W-:Y:S01]  /*7de0*/  LDGSTS.E [R63+0x14000], [R56.64], P3 ;  /* 0x14000000383f7fae */ /* 0x0003e2000992184e */
[----:B------:R-:W-:-:S02]  /*7df0*/  IADD3.X R31, R31, UR7, RZ, P4, !PT ;  /* 0x000000071f1f7c10 */ /* 0x000fc4000a7fe4ff */
[----:B---3--:R-:W-:Y:S01]  /*7e00*/  IADD3 R58, P1, R187, R136, RZ ;  /* 0x00000088bb3a7210 */ /* 0x008fe20007f3e0ff */
[--C-:B------:R-:W-:Y:S01]  /*7e10*/  IMAD.X R51, R161, 0x1, R16.reuse, P0 ;  /* 0x00000001a1337824 */ /* 0x100fe200000e0610 */
[----:B------:R3:W-:Y:S03]  /*7e20*/  LDGSTS.E [R63+0x15000], [R48.64], P3 ;  /* 0x15000000303f7fae */ /* 0x0007e6000992184e */
[----:B------:R-:W-:Y:S01]  /*7e30*/  IMAD.X R59, R153, 0x1, R16, P1 ;  /* 0x00000001993b7824 */ /* 0x000fe200008e0610 */
[----:B------:R4:W-:Y:S01]  /*7e40*/  LDGSTS.E [R63+0x16000], [R52.64], P3 ;  /* 0x16000000343f7fae */ /* 0x0009e2000992184e */
[----:B-1----:R-:W-:-:S03]  /*7e50*/  IADD3 R56, P0, R187, R128, RZ ;  /* 0x00000080bb387210 */ /* 0x002fc60007f1e0ff */
[----:B------:R1:W-:Y:S01]  /*7e60*/  LDGSTS.E [R63+0x17000], [R54.64], P3 ;  /* 0x17000000363f7fae */ /* 0x0003e2000992184e */
[----:B---3--:R-:W-:Y:S01]  /*7e70*/  IADD3 R48, P1, R187, R44, RZ ;  /* 0x0000002cbb307210 */ /* 0x008fe20007f3e0ff */
[--C-:B------:R-:W-:Y:S02]  /*7e80*/  IMAD.X R57, R145, 0x1, R16.reuse, P0 ;  /* 0x0000000191397824 */ /* 0x100fe400000e0610 */
[----:B------:R3:W-:Y:S01]  /*7e90*/  LDGSTS.E [R73+0x10400], [R50.64], P3 ;  /* 0x1040000032497fae */ /* 0x0007e2000992184e */
[----:B----4-:R-:W-:Y:S01]  /*7ea0*/  IADD3 R52, P0, R187, R36, RZ ;  /* 0x00000024bb347210 */ /* 0x010fe20007f1e0ff */
[--C-:B------:R-:W-:Y:S01]  /*7eb0*/  IMAD.X R49, R137, 0x1, R16.reuse, P1 ;  /* 0x0000000189317824 */ /* 0x100fe200008e0610 */
[----:B--2---:R-:W-:Y:S01]  /*7ec0*/  IADD3 R60, P1, R187, R28, RZ ;  /* 0x0000001cbb3c7210 */ /* 0x004fe20007f3e0ff */
[----:B------:R2:W-:Y:S01]  /*7ed0*/  LDGSTS.E [R73+0x11400], [R58.64], P3 ;  /* 0x114000003a497fae */ /* 0x0005e2000992184e */
[----:B-1----:R-:W-:Y:S01]  /*7ee0*/  IMAD.U32 R63, RZ, RZ, UR11 ;  /* 0x0000000bff3f7e24 */ /* 0x002fe2000f8e00ff */
[----:B------:R-:W-:Y:S01]  /*7ef0*/  IADD3 R28, P4, R28, UR16, RZ ;  /* 0x000000101c1c7c10 */ /* 0x000fe2000ff9e0ff */
[--C-:B------:R-:W-:Y:S01]  /*7f00*/  IMAD.X R53, R129, 0x1, R16.reuse, P0 ;  /* 0x0000000181357824 */ /* 0x100fe200000e0610 */
[----:B------:R-:W-:Y:S01]  /*7f10*/  IADD3 R54, P0, R187, R22, RZ ;  /* 0x00000016bb367210 */ /* 0x000fe20007f1e0ff */
[----:B------:R-:W-:Y:S01]  /*7f20*/  IMAD.X R61, R45, 0x1, R16, P1 ;  /* 0x000000012d3d7824 */ /* 0x000fe200008e0610 */
[----:B------:R1:W-:Y:S01]  /*7f30*/  LDGSTS.E [R73+0x12400], [R56.64], P3 ;  /* 0x1240000038497fae */ /* 0x0003e2000992184e */
[----:B---3--:R-:W-:Y:S01]  /*7f40*/  IADD3 R50, P1, R187, R18, RZ ;  /* 0x00000012bb327210 */ /* 0x008fe20007f3e0ff */
[----:B------:R-:W-:Y:S01]  /*7f50*/  IMAD R63, R63, 0x8000, R182 ;  /* 0x000080003f3f7824 */ /* 0x000fe200078e02b6 */
[----:B------:R-:W-:Y:S01]  /*7f60*/  IADD3.X R45, R45, UR7, RZ, P4, !PT ;  /* 0x000000072d2d7c10 */ /* 0x000fe2000a7fe4ff */
[--C-:B------:R-:W-:Y:S01]  /*7f70*/  IMAD.X R55, R37, 0x1, R16.reuse, P0 ;  /* 0x0000000125377824 */ /* 0x100fe200000e0610 */
[----:B------:R3:W-:Y:S01]  /*7f80*/  LDGSTS.E [R73+0x13400], [R48.64], P3 ;  /* 0x1340000030497fae */ /* 0x0007e2000992184e */
[----:B--2---:R-:W-:Y:S01]  /*7f90*/  IADD3 R58, P0, R187, R142, RZ ;  /* 0x0000008ebb3a7210 */ /* 0x004fe20007f1e0ff */
[----:B------:R-:W-:-:S02]  /*7fa0*/  IMAD.X R51, R29, 0x1, R16, P1 ;  /* 0x000000011d337824 */ /* 0x000fc400008e0610 */
[----:B------:R2:W-:Y:S02]  /*7fb0*/  LDGSTS.E [R73+0x14400], [R52.64], P3 ;  /* 0x1440000034497fae */ /* 0x0005e4000992184e */
[----:B------:R-:W-:Y:S02]  /*7fc0*/  IMAD.X R59, R159, 0x1, R16, P0 ;  /* 0x000000019f3b7824 */ /* 0x000fe400000e0610 */
[----:B------:R4:W-:Y:S01]  /*7fd0*/  LDGSTS.E [R73+0x15400], [R60.64], P3 ;  /* 0x154000003c497fae */ /* 0x0009e2000992184e */
[----:B---3--:R-:W-:-:S03]  /*7fe0*/  IADD3 R48, P1, R187, R134, RZ ;  /* 0x00000086bb307210 */ /* 0x008fc60007f3e0ff */
[----:B------:R3:W-:Y:S01]  /*7ff0*/  LDGSTS.E [R73+0x16400], [R54.64], P3 ;  /* 0x1640000036497fae */ /* 0x0007e2000992184e */
[----:B--2---:R-:W-:Y:S01]  /*8000*/  IADD3 R52, P0, R187, R126, RZ ;  /* 0x0000007ebb347210 */ /* 0x004fe20007f1e0ff */
[--C-:B------:R-:W-:Y:S01]  /*8010*/  IMAD.X R49, R151, 0x1, R16.reuse, P1 ;  /* 0x0000000197317824 */ /* 0x100fe200008e0610 */
[----:B-1----:R-:W-:Y:S01]  /*8020*/  IADD3 R56, P1, R187, R42, RZ ;  /* 0x0000002abb387210 */ /* 0x002fe20007f3e0ff */
[----:B------:R1:W-:Y:S01]  /*8030*/  LDGSTS.E [R73+0x17400], [R50.64], P3 ;  /* 0x1740000032497fae */ /* 0x0003e2000992184e */
[----:B------:R-:W-:Y:S01]  /*8040*/  IADD3 R42, P4, R42, UR16, RZ ;  /* 0x000000102a2a7c10 */ /* 0x000fe2000ff9e0ff */
[--C-:B------:R-:W-:Y:S02]  /*8050*/  IMAD.X R53, R143, 0x1, R16.reuse, P0 ;  /* 0x000000018f357824 */ /* 0x100fe400000e0610 */
[----:B------:R-:W-:Y:S01]  /*8060*/  IMAD.X R57, R135, 0x1, R16, P1 ;  /* 0x0000000187397824 */ /* 0x000fe200008e0610 */
[C---:B----4-:R-:W-:Y:S01]  /*8070*/  IADD3 R60, P1, R187.reuse, R26, RZ ;  /* 0x0000001abb3c7210 */ /* 0x050fe20007f3e0ff */
[----:B------:R2:W-:Y:S01]  /*8080*/  LDGSTS.E [R63+0x10800], [R58.64], P3 ;  /* 0x108000003a3f7fae */ /* 0x0005e2000992184e */
[----:B---3--:R-:W-:-:S02]  /*8090*/  IADD3 R54, P0, R187, R34, RZ ;  /* 0x00000022bb367210 */ /* 0x008fc40007f1e0ff */
[----:B------:R-:W-:Y:S01]  /*80a0*/  IADD3.X R135, R135, UR7, RZ, P4, !PT ;  /* 0x0000000787877c10 */ /* 0x000fe2000a7fe4ff */
[--C-:B------:R-:W-:Y:S01]  /*80b0*/  IMAD.X R61, R43, 0x1, R16.reuse, P1 ;  /* 0x000000012b3d7824 */ /* 0x100fe200008e0610 */
[----:B------:R3:W-:Y:S01]  /*80c0*/  LDGSTS.E [R63+0x11800], [R48.64], P3 ;  /* 0x11800000303f7fae */ /* 0x0007e2000992184e */
[--C-:B------:R-:W-:Y:S01]  /*80d0*/  IMAD.X R55, R127, 0x1, R16.reuse, P0 ;  /* 0x000000017f377824 */ /* 0x100fe200000e0610 */
[----:B-1----:R-:W-:Y:S01]  /*80e0*/  IADD3 R50, P0, R187, R21, RZ ;  /* 0x00000015bb327210 */ /* 0x002fe20007f1e0ff */
[----:B------:R-:W-:Y:S01]  /*80f0*/  IMAD R73, R62, 0x8000, R181 ;  /* 0x000080003e497824 */ /* 0x000fe200078e02b5 */
[----:B------:R1:W-:Y:S01]  /*8100*/  LDGSTS.E [R63+0x12800], [R52.64], P3 ;  /* 0x12800000343f7fae */ /* 0x0003e2000992184e */
[----:B------:R-:W-:Y:S02]  /*8110*/  IADD3 R21, P6, R21, UR16, RZ ;  /* 0x0000001015157c10 */ /* 0x000fe4000ffde0ff */
[----:B--2---:R-:W-:Y:S01]  /*8120*/  IADD3 R58, P1, R187, R17, RZ ;  /* 0x00000011bb3a7210 */ /* 0x004fe20007f3e0ff */
[C---:B------:R-:W-:Y:S01]  /*8130*/  IMAD.X R51, R35.reuse, 0x1, R16, P0 ;  /* 0x0000000123337824 */ /* 0x040fe200000e0610 */
[----:B------:R2:W-:Y:S01]  /*8140*/  LDGSTS.E [R63+0x13800], [R56.64], P3 ;  /* 0x13800000383f7fae */ /* 0x0005e2000992184e */
[----:B------:R-:W-:-:S02]  /*8150*/  IADD3.X R35, R35, UR7, RZ, P6, !PT ;  /* 0x0000000723237c10 */ /* 0x000fc4000b7fe4ff */
[----:B---3--:R-:W-:Y:S01]  /*8160*/  IADD3 R48, P0, R187, R140, RZ ;  /* 0x0000008cbb307210 */ /* 0x008fe20007f1e0ff */
[--C-:B------:R-:W-:Y:S01]  /*8170*/  IMAD.X R59, R27, 0x1, R16.reuse, P1 ;  /* 0x000000011b3b7824 */ /* 0x100fe200008e0610 */
[----:B------:R3:W-:Y:S01]  /*8180*/  LDGSTS.E [R63+0x14800], [R54.64], P3 ;  /* 0x14800000363f7fae */ /* 0x0007e2000992184e */
[----:B-1----:R-:W-:Y:S02]  /*8190*/  IADD3 R52, P1, R187, R132, RZ ;  /* 0x00000084bb347210 */ /* 0x002fe40007f3e0ff */
[--C-:B------:R-:W-:Y:S01]  /*81a0*/  IMAD.X R49, R157, 0x1, R16.reuse, P0 ;  /* 0x000000019d317824 */ /* 0x100fe200000e0610 */
[----:B------:R1:W-:Y:S01]  /*81b0*/  LDGSTS.E [R63+0x15800], [R60.64], P3 ;  /* 0x158000003c3f7fae */ /* 0x0003e2000992184e */
[----:B------:R-:W-:Y:S01]  /*81c0*/  IADD3 R132, P4, R132, UR16, RZ ;  /* 0x0000001084847c10 */ /* 0x000fe2000ff9e0ff */
[----:B------:R-:W-:Y:S01]  /*81d0*/  IMAD.X R53, R149, 0x1, R16, P1 ;  /* 0x0000000195357824 */ /* 0x000fe200008e0610 */
[----:B--2---:R-:W-:Y:S01]  /*81e0*/  IADD3 R56, P1, R187, R40, RZ ;  /* 0x00000028bb387210 */ /* 0x004fe20007f3e0ff */
[----:B------:R2:W-:Y:S01]  /*81f0*/  LDGSTS.E [R63+0x16800], [R50.64], P3 ;  /* 0x16800000323f7fae */ /* 0x0005e2000992184e */
[----:B------:R-:W-:-:S02]  /*8200*/  IADD3.X R149, R149, UR7, RZ, P4, !PT ;  /* 0x0000000795957c10 */ /* 0x000fc4000a7fe4ff */
[----:B---3--:R-:W-:Y:S01]  /*8210*/  IADD3 R54, P0, R187, R124, RZ ;  /* 0x0000007cbb367210 */ /* 0x008fe20007f1e0ff */
[--C-:B------:R-:W-:Y:S01]  /*8220*/  IMAD.X R57, R133, 0x1, R16.reuse, P1 ;  /* 0x0000000185397824 */ /* 0x100fe200008e0610 */
[----:B------:R3:W-:Y:S01]  /*8230*/  LDGSTS.E [R63+0x17800], [R58.64], P3 ;  /* 0x178000003a3f7fae */ /* 0x0007e2000992184e */
[----:B------:R-:W-:Y:S02]  /*8240*/  IADD3 R146, P4, R146, UR16, RZ ;  /* 0x0000001092927c10 */ /* 0x000fe4000ff9e0ff */
[--C-:B------:R-:W-:Y:S01]  /*8250*/  IMAD.X R55, R141, 0x1, R16.reuse, P0 ;  /* 0x000000018d377824 */ /* 0x100fe200000e0610 */
[----:B-1----:R-:W-:Y:S01]  /*8260*/  IADD3 R60, P1, R187, R24, RZ ;  /* 0x00000018bb3c7210 */ /* 0x002fe20007f3e0ff */
[----:B------:R1:W-:Y:S01]  /*8270*/  LDGSTS.E [R73+0x10c00], [R48.64], P3 ;  /* 0x10c0000030497fae */ /* 0x0003e2000992184e */
[----:B------:R-:W-:Y:S02]  /*8280*/  IADD3.X R163, R163, UR7, RZ, P4, !PT ;  /* 0x00000007a3a37c10 */ /* 0x000fe4000a7fe4ff */
[----:B--2---:R-:W-:Y:S01]  /*8290*/  IADD3 R50, P0, R187, R32, RZ ;  /* 0x00000020bb327210 */ /* 0x004fe20007f1e0ff */
[----:B------:R-:W-:Y:S01]  /*82a0*/  IMAD.X R61, R41, 0x1, R16, P1 ;  /* 0x00000001293d7824 */ /* 0x000fe200008e0610 */
[----:B------:R2:W-:Y:S01]  /*82b0*/  LDGSTS.E [R73+0x11c00], [R52.64], P3 ;  /* 0x11c0000034497fae */ /* 0x0005e2000992184e */
[----:B------:R-:W-:-:S02]  /*82c0*/  IADD3 R32, P6, R32, UR16, RZ ;  /* 0x0000001020207c10 */ /* 0x000fc4000ffde0ff */
[----:B---3--:R-:W-:Y:S01]  /*82d0*/  IADD3 R58, P2, R187, R20, RZ ;  /* 0x00000014bb3a7210 */ /* 0x008fe20007f5e0ff */
[--C-:B------:R-:W-:Y:S01]  /*82e0*/  IMAD.X R51, R125, 0x1, R16.reuse, P0 ;  /* 0x000000017d337824 */ /* 0x100fe200000e0610 */
[----:B------:R-:W-:Y:S01]  /*82f0*/  IADD3 R20, P5, R20, UR16, RZ ;  /* 0x0000001014147c10 */ /* 0x000fe2000ffbe0ff */
[----:B------:R2:W-:Y:S01]  /*8300*/  LDGSTS.E [R73+0x12c00], [R54.64], P3 ;  /* 0x12c0000036497fae */ /* 0x0005e2000992184e */
[----:B-1----:R-:W-:Y:S01]  /*8310*/  IADD3 R48, P0, R187, R3, RZ ;  /* 0x00000003bb307210 */ /* 0x002fe20007f1e0ff */
[C-C-:B------:R-:W-:Y:S01]  /*8320*/  IMAD.X R59, R33.reuse, 0x1, R16.reuse, P2 ;  /* 0x00000001213b7824 */ /* 0x140fe200010e0610 */
[----:B------:R-:W-:Y:S01]  /*8330*/  IADD3.X R33, R33, UR7, RZ, P5, !PT ;  /* 0x0000000721217c10 */ /* 0x000fe2000affe4ff */
[----:B------:R2:W-:Y:S01]  /*8340*/  LDGSTS.E [R73+0x13c00], [R56.64], P3 ;  /* 0x13c0000038497fae */ /* 0x0005e2000992184e */
[----:B------:R-:W-:Y:S01]  /*8350*/  IADD3 R30, P5, R30, UR16, RZ ;  /* 0x000000101e1e7c10 */ /* 0x000fe2000ffbe0ff */
[----:B------:R-:W-:Y:S01]  /*8360*/  IMAD.X R49, R25, 0x1, R16, P0 ;  /* 0x0000000119317824 */ /* 0x000fe200000e0610 */
[----:B------:R-:W-:Y:S01]  /*8370*/  IADD3 R3, P1, R3, UR16, RZ ;  /* 0x0000001003037c10 */ /* 0x000fe2000ff3e0ff */
[----:B------:R2:W-:Y:S01]  /*8380*/  LDGSTS.E [R73+0x14c00], [R50.64], P3 ;  /* 0x14c0000032497fae */ /* 0x0005e2000992184e */
[----:B------:R-:W-:-:S02]  /*8390*/  IADD3 R17, P2, R17, UR16, RZ ;  /* 0x0000001011117c10 */ /* 0x000fc4000ff5e0ff */
[----:B------:R-:W-:Y:S01]  /*83a0*/  IADD3.X R47, R47, UR7, RZ, P5, !PT ;  /* 0x000000072f2f7c10 */ /* 0x000fe2000affe4ff */
[----:B------:R2:W-:Y:S01]  /*83b0*/  LDGSTS.E [R73+0x15c00], [R60.64], P3 ;  /* 0x15c000003c497fae */ /* 0x0005e2000992184e */
[----:B------:R-:W-:Y:S02]  /*83c0*/  IADD3 R44, P5, R44, UR16, RZ ;  /* 0x000000102c2c7c10 */ /* 0x000fe4000ffbe0ff */
[----:B------:R-:W-:Y:S01]  /*83d0*/  IADD3.X R25, R25, UR7, RZ, P1, !PT ;  /* 0x0000000719197c10 */ /* 0x000fe20008ffe4ff */
[----:B------:R2:W-:Y:S01]  /*83e0*/  LDGSTS.E [R73+0x16c00], [R58.64], P3 ;  /* 0x16c000003a497fae */ /* 0x0005e2000992184e */
[----:B------:R-:W-:Y:S02]  /*83f0*/  IADD3.X R27, R27, UR7, RZ, P2, !PT ;  /* 0x000000071b1b7c10 */ /* 0x000fe400097fe4ff */
[----:B------:R-:W-:Y:S01]  /*8400*/  IADD3 R22, P0, R22, UR16, RZ ;  /* 0x0000001016167c10 */ /* 0x000fe2000ff1e0ff */
[----:B------:R2:W-:Y:S01]  /*8410*/  LDGSTS.E [R73+0x17c00], [R48.64], P3 ;  /* 0x17c0000030497fae */ /* 0x0005e2000992184e */
[----:B------:R-:W-:-:S02]  /*8420*/  IADD3 R18, P3, R18, UR16, RZ ;  /* 0x0000001012127c10 */ /* 0x000fc4000ff7e0ff */
[----:B------:R-:W-:Y:S01]  /*8430*/  IADD3 R23, P1, R23, UR16, RZ ;  /* 0x0000001017177c10 */ /* 0x000fe2000ff3e0ff */
[----:B------:R-:W0:Y:S01]  /*8440*/  LDGDEPBAR ;  /* 0x00000000000079af */ /* 0x000e220000000000 */
[----:B------:R-:W-:Y:S02]  /*8450*/  IADD3.X R29, R29, UR7, RZ, P3, !PT ;  /* 0x000000071d1d7c10 */ /* 0x000fe40009ffe4ff */
[----:B------:R-:W-:Y:S02]  /*8460*/  IADD3 R24, P2, R24, UR16, RZ ;  /* 0x0000001018187c10 */ /* 0x000fe4000ff5e0ff */
[----:B------:R-:W-:Y:S02]  /*8470*/  IADD3 R26, P3, R26, UR16, RZ ;  /* 0x000000101a1a7c10 */ /* 0x000fe4000ff7e0ff */
[----:B------:R-:W-:Y:S02]  /*8480*/  IADD3.X R137, R137, UR7, RZ, P5, !PT ;  /* 0x0000000789897c10 */ /* 0x000fe4000affe4ff */
[----:B------:R-:W-:-:S02]  /*8490*/  IADD3 R134, P5, R134, UR16, RZ ;  /* 0x0000001086867c10 */ /* 0x000fc4000ffbe0ff */
[----:B------:R-:W-:Y:S02]  /*84a0*/  IADD3.X R37, R37, UR7, RZ, P0, !PT ;  /* 0x0000000725257c10 */ /* 0x000fe400087fe4ff */
[----:B------:R-:W-:Y:S02]  /*84b0*/  IADD3.X R39, R39, UR7, RZ, P1, !PT ;  /* 0x0000000727277c10 */ /* 0x000fe40008ffe4ff */
[----:B------:R-:W-:Y:S02]  /*84c0*/  IADD3.X R41, R41, UR7, RZ, P2, !PT ;  /* 0x0000000729297c10 */ /* 0x000fe400097fe4ff */
[----:B------:R-:W-:Y:S02]  /*84d0*/  IADD3.X R43, R43, UR7, RZ, P3, !PT ;  /* 0x000000072b2b7c10 */ /* 0x000fe40009ffe4ff */
[----:B------:R-:W-:Y:S02]  /*84e0*/  IADD3 R34, P0, R34, UR16, RZ ;  /* 0x0000001022227c10 */ /* 0x000fe4000ff1e0ff */
[----:B------:R-:W-:-:S02]  /*84f0*/  IADD3 R36, P1, R36, UR16, RZ ;  /* 0x0000001024247c10 */ /* 0x000fc4000ff3e0ff */
[----:B------:R-:W-:Y:S02]  /*8500*/  IADD3 R38, P2, R38, UR16, RZ ;  /* 0x0000001026267c10 */ /* 0x000fe4000ff5e0ff */
[----:B------:R-:W-:Y:S02]  /*8510*/  IADD3 R40, P3, R40, UR16, RZ ;  /* 0x0000001028287c10 */ /* 0x000fe4000ff7e0ff */
[----:B------:R-:W-:Y:S02]  /*8520*/  IADD3.X R151, R151, UR7, RZ, P5, !PT ;  /* 0x0000000797977c10 */ /* 0x000fe4000affe4ff */
[----:B------:R-:W-:Y:S02]  /*8530*/  PLOP3.LUT P5, PT, PT, PT, UP0, 0x80, 0x0 ;  /* 0x000000000000781c */ /* 0x000fe40003faf008 */
[----:B------:R-:W-:Y:S02]  /*8540*/  IADD3.X R125, R125, UR7, RZ, P6, !PT ;  /* 0x000000077d7d7c10 */ /* 0x000fe4000b7fe4ff */
[----:B------:R-:W-:-:S02]  /*8550*/  IADD3.X R127, R127, UR7, RZ, P0, !PT ;  /* 0x000000077f7f7c10 */ /* 0x000fc400087fe4ff */
[----:B------:R-:W-:Y:S02]  /*8560*/  IADD3.X R129, R129, UR7, RZ, P1, !PT ;  /* 0x0000000781817c10 */ /* 0x000fe40008ffe4ff */
[----:B------:R-:W-:Y:S02]  /*8570*/  IADD3.X R131, R131, UR7, RZ, P2, !PT ;  /* 0x0000000783837c10 */ /* 0x000fe400097fe4ff */
[----:B------:R-:W-:Y:S02]  /*8580*/  IADD3.X R133, R133, UR7, RZ, P3, !PT ;  /* 0x0000000785857c10 */ /* 0x000fe40009ffe4ff */
[----:B------:R-:W-:Y:S02]  /*8590*/  IADD3 R46, P6, R46, UR16, RZ ;  /* 0x000000102e2e7c10 */ /* 0x000fe4000ffde0ff */
[----:B------:R-:W-:Y:S02]  /*85a0*/  IADD3 R124, P0, R124, UR16, RZ ;  /* 0x000000107c7c7c10 */ /* 0x000fe4000ff1e0ff */
[----:B------:R-:W-:-:S02]  /*85b0*/  IADD3 R126, P1, R126, UR16, RZ ;  /* 0x000000107e7e7c10 */ /* 0x000fc4000ff3e0ff */
[----:B------:R-:W-:Y:S02]  /*85c0*/  IADD3 R128, P2, R128, UR16, RZ ;  /* 0x0000001080807c10 */ /* 0x000fe4000ff5e0ff */
[----:B------:R-:W-:Y:S02]  /*85d0*/  IADD3 R130, P3, R130, UR16, RZ ;  /* 0x0000001082827c10 */ /* 0x000fe4000ff7e0ff */
[----:B------:R-:W-:Y:S02]  /*85e0*/  IADD3.X R139, R139, UR7, RZ, P6, !PT ;  /* 0x000000078b8b7c10 */ /* 0x000fe4000b7fe4ff */
[----:B------:R-:W-:Y:S02]  /*85f0*/  IADD3.X R141, R141, UR7, RZ, P0, !PT ;  /* 0x000000078d8d7c10 */ /* 0x000fe400087fe4ff */
[----:B------:R-:W-:Y:S02]  /*8600*/  IADD3.X R143, R143, UR7, RZ, P1, !PT ;  /* 0x000000078f8f7c10 */ /* 0x000fe40008ffe4ff */
[----:B------:R-:W-:-:S02]  /*8610*/  IADD3.X R145, R145, UR7, RZ, P2, !PT ;  /* 0x0000000791917c10 */ /* 0x000fc400097fe4ff */
[----:B------:R-:W-:Y:S02]  /*8620*/  IADD3.X R147, R147, UR7, RZ, P3, !PT ;  /* 0x0000000793937c10 */ /* 0x000fe40009ffe4ff */
[----:B------:R-:W-:Y:S02]  /*8630*/  IADD3 R136, P6, R136, UR16, RZ ;  /* 0x0000001088887c10 */ /* 0x000fe4000ffde0ff */
[----:B------:R-:W-:Y:S02]  /*8640*/  IADD3 R138, P0, R138, UR16, RZ ;  /* 0x000000108a8a7c10 */ /* 0x000fe4000ff1e0ff */
[----:B------:R-:W-:Y:S02]  /*8650*/  IADD3 R140, P1, R140, UR16, RZ ;  /* 0x000000108c8c7c10 */ /* 0x000fe4000ff3e0ff */
[----:B------:R-:W-:Y:S02]  /*8660*/  IADD3 R142, P2, R142, UR16, RZ ;  /* 0x000000108e8e7c10 */ /* 0x000fe4000ff5e0ff */
[----:B------:R-:W-:-:S02]  /*8670*/  IADD3 R144, P3, R144, UR16, RZ ;  /* 0x0000001090907c10 */ /* 0x000fc4000ff7e0ff */
[----:B------:R-:W-:Y:S02]  /*8680*/  IADD3.X R153, R153, UR7, RZ, P6, !PT ;  /* 0x0000000799997c10 */ /* 0x000fe4000b7fe4ff */
[----:B------:R-:W-:Y:S02]  /*8690*/  IADD3.X R155, R155, UR7, RZ, P0, !PT ;  /* 0x000000079b9b7c10 */ /* 0x000fe400087fe4ff */
[----:B------:R-:W-:Y:S02]  /*86a0*/  IADD3.X R157, R157, UR7, RZ, P1, !PT ;  /* 0x000000079d9d7c10 */ /* 0x000fe40008ffe4ff */
[----:B------:R-:W-:Y:S02]  /*86b0*/  IADD3.X R159, R159, UR7, RZ, P2, !PT ;  /* 0x000000079f9f7c10 */ /* 0x000fe400097fe4ff */
[----:B------:R-:W-:Y:S01]  /*86c0*/  IADD3.X R161, R161, UR7, RZ, P3, !PT ;  /* 0x00000007a1a17c10 */ /* 0x000fe20009ffe4ff */
[----:B--2---:R-:W-:Y:S01]  /*86d0*/  @!P5 CALL.REL.NOINC `(.L_x_1) ;  /* 0x000000100000d944 */ /* 0x004fe20003c00000 */
[----:B------:R-:W-:Y:S05]  /*86e0*/  BRA `(.L_x_2) ;  /* 0xffffd74000007947 */ /* 0x000fea000383ffff */
.L_x_1:
[----:B------:R-:W-:Y:S01]  /*86f0*/  SHF.R.S32.HI R5, RZ, 0x4, R148 ;  /* 0x00000004ff057819 */ /* 0x000fe20000011494 */
[----:B------:R-:W-:Y:S01]  /*8700*/  IMAD.SHL.U32 R6, R148, 0x10, RZ ;  /* 0x0000001094067824 */ /* 0x000fe200078e00ff */
[----:B------:R-:W-:-:S04]  /*8710*/  DEPBAR.LE SB0, 0x0 ;  /* 0x000080000000791a */ /* 0x000fc80000000000 */
[----:B------:R-:W-:Y:S01]  /*8720*/  SGXT R5, R5, 0x1 ;  /* 0x000000010505781a */ /* 0x000fe20000000200 */
[----:B------:R-:W-:Y:S01]  /*8730*/  IMAD.SHL.U32 R4, R148, 0x40, RZ ;  /* 0x0000004094047824 */ /* 0x000fe200078e00ff */
[----:B------:R-:W-:Y:S01]  /*8740*/  LOP3.LUT R6, R6, 0x30, RZ, 0xc0, !PT ;  /* 0x0000003006067812 */ /* 0x000fe200078ec0ff */
[C---:B------:R-:W-:Y:S01]  /*8750*/  IMAD.SHL.U32 R7, R148.reuse, 0x8, RZ ;  /* 0x0000000894077824 */ /* 0x040fe200078e00ff */
[----:B------:R-:W-:Y:S01]  /*8760*/  LOP3.LUT R5, R5, 0x1040, RZ, 0xc0, !PT ;  /* 0x0000104005057812 */ /* 0x000fe200078ec0ff */
[----:B------:R-:W-:Y:S01]  /*8770*/  IMAD.SHL.U32 R3, R148, 0x20, RZ ;  /* 0x0000002094037824 */ /* 0x000fe200078e00ff */
[----:B------:R-:W-:Y:S01]  /*8780*/  LOP3.LUT R186, R186, 0x38, RZ, 0xc0, !PT ;  /* 0x00000038baba7812 */ /* 0x000fe200078ec0ff */
[----:B------:R-:W-:Y:S01]  /*8790*/  IMAD.U32 R8, RZ, RZ, UR9 ;  /* 0x00000009ff087e24 */ /* 0x000fe2000f8e00ff */
[----:B------:R-:W-:Y:S01]  /*87a0*/  LOP3.LUT R7, R6, 0x380, R7, 0xf8, !PT ;  /* 0x0000038006077812 */ /* 0x000fe200078ef807 */
[----:B------:R-:W-:Y:S01]  /*87b0*/  IMAD.MOV.U32 R12, RZ, RZ, R65 ;  /* 0x000000ffff0c7224 */ /* 0x000fe200078e0041 */
[----:B------:R-:W-:Y:S01]  /*87c0*/  LOP3.LUT R4, R5, 0x40, R4, 0x78, !PT ;  /* 0x0000004005047812 */ /* 0x000fe200078e7804 */
[----:B------:R-:W-:Y:S01]  /*87d0*/  IMAD.MOV.U32 R16, RZ, RZ, R81 ;  /* 0x000000ffff107224 */ /* 0x000fe200078e0051 */
[--C-:B------:R-:W-:Y:S01]  /*87e0*/  SHF.R.S32.HI R5, RZ, 0x2, R148.reuse ;  /* 0x00000002ff057819 */ /* 0x100fe20000011494 */
[----:B------:R-:W-:Y:S01]  /*87f0*/  IMAD.MOV.U32 R20, RZ, RZ, R67 ;  /* 0x000000ffff147224 */ /* 0x000fe200078e0043 */
[----:B------:R-:W-:Y:S01]  /*8800*/  SHF.R.S32.HI R6, RZ, 0x3, R148 ;  /* 0x00000003ff067819 */ /* 0x000fe20000011494 */
[----:B------:R-:W-:Y:S01]  /*8810*/  IMAD.MOV.U32 R65, RZ, RZ, R84 ;  /* 0x000000ffff417224 */ /* 0x000fe200078e0054 */
[----:B------:R-:W-:Y:S01]  /*8820*/  LOP3.LUT R3, R186, 0xc00, R3, 0xf8, !PT ;  /* 0x00000c00ba037812 */ /* 0x000fe200078ef803 */
[----:B------:R-:W-:Y:S01]  /*8830*/  IMAD.MOV.U32 R13, RZ, RZ, R85 ;  /* 0x000000ffff0d7224 */ /* 0x000fe200078e0055 */
[----:B------:R-:W-:Y:S01]  /*8840*/  SGXT R5, R5, 0x1 ;  /* 0x000000010505781a */ /* 0x000fe20000000200 */
[----:B------:R-:W-:Y:S01]  /*8850*/  IMAD.MOV.U32 R22, RZ, RZ, R83 ;  /* 0x000000ffff167224 */ /* 0x000fe200078e0053 */
[----:B------:R-:W-:Y:S01]  /*8860*/  SGXT R6, R6, 0x1 ;  /* 0x000000010606781a */ /* 0x000fe20000000200 */
[----:B------:R-:W-:Y:S01]  /*8870*/  IMAD.MOV.U32 R81, RZ, RZ, R68 ;  /* 0x000000ffff517224 */ /* 0x000fe200078e0044 */
[----:B------:R-:W-:Y:S01]  /*8880*/  LOP3.LUT R3, R3, R4, RZ, 0xfc, !PT ;  /* 0x0000000403037212 */ /* 0x000fe200078efcff */
[----:B------:R-:W-:Y:S01]  /*8890*/  IMAD.MOV.U32 R17, RZ, RZ, R69 ;  /* 0x000000ffff117224 */ /* 0x000fe200078e0045 */
[----:B------:R-:W-:Y:S01]  /*88a0*/  LOP3.LUT R5, R8, 0x1040, R5, 0x78, !PT ;  /* 0x0000104008057812 */ /* 0x000fe200078e7805 */
[----:B------:R-:W-:Y:S01]  /*88b0*/  IMAD.MOV.U32 R67, RZ, RZ, R86 ;  /* 0x000000ffff437224 */ /* 0x000fe200078e0056 */
[----:B------:R-:W-:Y:S01]  /*88c0*/  LOP3.LUT R6, R7, 0x2008, R6, 0xf8, !PT ;  /* 0x0000200807067812 */ /* 0x000fe200078ef806 */
[----:B------:R-:W-:Y:S01]  /*88d0*/  IMAD.MOV.U32 R21, RZ, RZ, R87 ;  /* 0x000000ffff157224 */ /* 0x000fe200078e0057 */
[----:B------:R-:W-:Y:S01]  /*88e0*/  LOP3.LUT R148, R3, 0x80, R148, 0xf8, !PT ;  /* 0x0000008003947812 */ /* 0x000fe200078ef894 */
[----:B------:R-:W-:Y:S01]  /*88f0*/  BAR.SYNC.DEFER_BLOCKING 0x0 ;  /* 0x0000000000007b1d */ /* 0x000fe20000010000 */
[----:B------:R-:W-:Y:S01]  /*8900*/  LOP3.LUT R11, R6, R5, RZ, 0xfc, !PT ;  /* 0x00000005060b7212 */ /* 0x000fe200078efcff */
[----:B------:R-:W-:Y:S01]  /*8910*/  IMAD.MOV.U32 R83, RZ, RZ, R70 ;  /* 0x000000ffff537224 */ /* 0x000fe200078e0046 */
[----:B------:R-:W-:Y:S01]  /*8920*/  LOP3.LUT R5, R148, 0x8, RZ, 0x3c, !PT ;  /* 0x0000000894057812 */ /* 0x000fe200078e3cff */
[----:B------:R-:W-:Y:S01]  /*8930*/  IMAD.MOV.U32 R23, RZ, RZ, R71 ;  /* 0x000000ffff177224 */ /* 0x000fe200078e0047 */
[----:B------:R-:W-:Y:S01]  /*8940*/  LOP3.LUT R14, R11, 0x8, RZ, 0x3c, !PT ;  /* 0x000000080b0e7812 */ /* 0x000fe200078e3cff */
[C---:B------:R-:W-:Y:S01]  /*8950*/  IMAD R4, R2.reuse, c[0x0][0x194], RZ ;  /* 0x0000650002047a24 */ /* 0x040fe200078e02ff */
[----:B------:R-:W-:-:S02]  /*8960*/  ISETP.GE.AND P0, PT, R2, c[0x0][0x178], PT ;  /* 0x00005e0002007a0c */ /* 0x000fc40003f06270 */
[C---:B------:R-:W-:Y:S02]  /*8970*/  LOP3.LUT R3, R0.reuse, R233, RZ, 0xfc, !PT ;  /* 0x000000e900037212 */ /* 0x040fe400078efcff */
[--C-:B------:R-:W-:Y:S02]  /*8980*/  LOP3.LUT R2, R0, 0x4, R233.reuse, 0xfe, !PT ;  /* 0x0000000400027812 */ /* 0x100fe400078efee9 */
[C---:B------:R-:W-:Y:S01]  /*8990*/  ISETP.LT.AND P1, PT, R3.reuse, c[0x0][0x17c], !P0 ;  /* 0x00005f0003007a0c */ /* 0x040fe20004721270 */
[----:B------:R-:W-:Y:S01]  /*89a0*/  IMAD R3, R3, c[0x0][0x198], RZ ;  /* 0x0000660003037a24 */ /* 0x000fe200078e02ff */
[----:B------:R-:W-:Y:S02]  /*89b0*/  ISETP.LT.AND P4, PT, R2, c[0x0][0x17c], !P0 ;  /* 0x00005f0002007a0c */ /* 0x000fe40004781270 */
[C-C-:B------:R-:W-:Y:S02]  /*89c0*/  LOP3.LUT R9, R0.reuse, 0x8, R233.reuse, 0xfe, !PT ;  /* 0x0000000800097812 */ /* 0x140fe400078efee9 */
[----:B------:R-:W-:-:S02]  /*89d0*/  LOP3.LUT R8, R0, 0xc, R233, 0xfe, !PT ;  /* 0x0000000c00087812 */ /* 0x000fc400078efee9 */
[C-C-:B------:R-:W-:Y:S02]  /*89e0*/  LOP3.LUT R7, R0.reuse, 0x10, R233.reuse, 0xfe, !PT ;  /* 0x0000001000077812 */ /* 0x140fe400078efee9 */
[C-C-:B------:R-:W-:Y:S01]  /*89f0*/  LOP3.LUT R6, R0.reuse, 0x14, R233.reuse, 0xfe, !PT ;  /* 0x0000001400067812 */ /* 0x140fe200078efee9 */
[----:B------:R-:W-:Y:S01]  /*8a00*/  STS.64 [R148], R64 ;  /* 0x0000004094007388 */ /* 0x000fe20000000a00 */
[----:B------:R-:W-:-:S03]  /*8a10*/  LOP3.LUT R15, R0, 0x1c, R233, 0xfe, !PT ;  /* 0x0000001c000f7812 */ /* 0x000fc600078efee9 */
[----:B------:R1:W-:Y:S01]  /*8a20*/  STS.64 [R148+0x200], R12 ;  /* 0x0002000c94007388 */ /* 0x0003e20000000a00 */
[----:B------:R-:W-:-:S03]  /*8a30*/  IMAD R10, R6, c[0x0][0x198], RZ ;  /* 0x00006600060a7a24 */ /* 0x000fc600078e02ff */
[----:B------:R-:W-:Y:S04]  /*8a40*/  STS.64 [R148+0x100], R80 ;  /* 0x0001005094007388 */ /* 0x000fe80000000a00 */
[----:B------:R2:W-:Y:S04]  /*8a50*/  STS.64 [R148+0x300], R16 ;  /* 0x0003001094007388 */ /* 0x0005e80000000a00 */
[----:B------:R-:W-:Y:S01]  /*8a60*/  STS.64 [R5+0x2000], R66 ;  /* 0x0020004205007388 */ /* 0x000fe20000000a00 */
[C-C-:B-1----:R-:W-:Y:S02]  /*8a70*/  LOP3.LUT R13, R0.reuse, 0x3c, R233.reuse, 0xfe, !PT ;  /* 0x0000003c000d7812 */ /* 0x142fe400078efee9 */
[C-C-:B------:R-:W-:Y:S01]  /*8a80*/  LOP3.LUT R12, R0.reuse, 0x34, R233.reuse, 0xfe, !PT ;  /* 0x00000034000c7812 */ /* 0x140fe200078efee9 */
[----:B------:R1:W-:Y:S04]  /*8a90*/  STS.64 [R5+0x2200], R20 ;  /* 0x0022001405007388 */ /* 0x0003e80000000a00 */
[----:B------:R-:W-:Y:S01]  /*8aa0*/  STS.64 [R5+0x2100], R82 ;  /* 0x0021005205007388 */ /* 0x000fe20000000a00 */
[----:B--2---:R-:W-:-:S03]  /*8ab0*/  LOP3.LUT R16, R0, 0x18, R233, 0xfe, !PT ;  /* 0x0000001800107812 */ /* 0x004fc600078efee9 */
[----:B------:R2:W-:Y:S04]  /*8ac0*/  STS.64 [R5+0x2300], R22 ;  /* 0x0023001605007388 */ /* 0x0005e80000000a00 */
[----:B------:R-:W-:Y:S01]  /*8ad0*/  BAR.SYNC.DEFER_BLOCKING 0x0 ;  /* 0x0000000000007b1d */ /* 0x000fe20000010000 */
[----:B-1----:R-:W-:Y:S01]  /*8ae0*/  LEA R20, P2, R4, c[0x0][0x170], 0x2 ;  /* 0x00005c0004147a11 */ /* 0x002fe200078410ff */
[----:B--2---:R-:W-:-:S03]  /*8af0*/  IMAD R5, R2, c[0x0][0x198], RZ ;  /* 0x0000660002057a24 */ /* 0x004fc600078e02ff */
[----:B------:R-:W-:Y:S02]  /*8b00*/  LEA.HI.X.SX32 R22, R4, c[0x0][0x174], 0x2, P2 ;  /* 0x00005d0004167a11 */ /* 0x000fe400010f16ff */
[-C--:B------:R-:W-:Y:S02]  /*8b10*/  LEA R2, P2, R3, R20.reuse, 0x2 ;  /* 0x0000001403027211 */ /* 0x080fe400078410ff */
[----:B------:R-:W-:Y:S02]  /*8b20*/  LEA R4, P3, R5, R20, 0x2 ;  /* 0x0000001405047211 */ /* 0x000fe400078610ff */
[-C--:B------:R-:W-:Y:S02]  /*8b30*/  LEA.HI.X.SX32 R3, R3, R22.reuse, 0x2, P2 ;  /* 0x0000001603037211 */ /* 0x080fe400010f16ff */
[----:B------:R-:W-:Y:S02]  /*8b40*/  LEA.HI.X.SX32 R5, R5, R22, 0x2, P3 ;  /* 0x0000001605057211 */ /* 0x000fe400018f16ff */
[C---:B------:R-:W-:Y:S01]  /*8b50*/  ISETP.LT.AND P3, PT, R8.reuse, c[0x0][0x17c], !P0 ;  /* 0x00005f0008007a0c */ /* 0x040fe20004761270 */
[----:B------:R-:W-:Y:S01]  /*8b60*/  IMAD R8, R8, c[0x0][0x198], RZ ;  /* 0x0000660008087a24 */ /* 0x000fe200078e02ff */
[C---:B------:R-:W-:Y:S01]  /*8b70*/  ISETP.LT.AND P2, PT, R7.reuse, c[0x0][0x17c], !P0 ;  /* 0x00005f0007007a0c */ /* 0x040fe20004741270 */
[----:B------:R-:W-:Y:S01]  /*8b80*/  IMAD R7, R7, c[0x0][0x198], RZ ;  /* 0x0000660007077a24 */ /* 0x000fe200078e02ff */
[----:B------:R-:W1:Y:S04]  /*8b90*/  LDS.64 R18, [R11] ;  /* 0x000000000b127984 */ /* 0x000e680000000a00 */
[----:B------:R-:W2:Y:S04]  /*8ba0*/  LDS.64 R30, [R14] ;  /* 0x000000000e1e7984 */ /* 0x000ea80000000a00 */
[----:B------:R-:W3:Y:S04]  /*8bb0*/  LDS.64 R24, [R11+0x400] ;  /* 0x000400000b187984 */ /* 0x000ee80000000a00 */
[----:B------:R-:W4:Y:S04]  /*8bc0*/  LDS.64 R32, [R14+0x400] ;  /* 0x000400000e207984 */ /* 0x000f280000000a00 */
[----:B------:R-:W5:Y:S04]  /*8bd0*/  LDS.64 R26, [R11+0x800] ;  /* 0x000800000b1a7984 */ /* 0x000f680000000a00 */
[----:B------:R-:W3:Y:S04]  /*8be0*/  LDS.64 R34, [R14+0x800] ;  /* 0x000800000e227984 */ /* 0x000ee80000000a00 */
[----:B------:R1:W4:Y:S04]  /*8bf0*/  LDS.64 R28, [R11+0xc00] ;  /* 0x000c00000b1c7984 */ /* 0x0003280000000a00 */
[----:B------:R1:W5:Y:S02]  /*8c00*/  LDS.64 R36, [R14+0xc00] ;  /* 0x000c00000e247984 */ /* 0x0003640000000a00 */
[----:B-1----:R-:W-:-:S02]  /*8c10*/  LOP3.LUT R11, R0, 0x38, R233, 0xfe, !PT ;  /* 0x00000038000b7812 */ /* 0x002fc400078efee9 */
[----:B------:R-:W-:-:S03]  /*8c20*/  LOP3.LUT R14, R0, 0x2c, R233, 0xfe, !PT ;  /* 0x0000002c000e7812 */ /* 0x000fc600078efee9 */
[----:B------:R-:W-:Y:S01]  /*8c30*/  IMAD R17, R11, c[0x0][0x198], RZ ;  /* 0x000066000b117a24 */ /* 0x000fe200078e02ff */
[----:B------:R1:W-:Y:S01]  /*8c40*/  @P1 STG.E [R2.64], R18 ;  /* 0x0000001202001986 */ /* 0x0003e2000c10190e */
[C---:B------:R-:W-:Y:S01]  /*8c50*/  ISETP.LT.AND P1, PT, R9.reuse, c[0x0][0x17c], !P0 ;  /* 0x00005f0009007a0c */ /* 0x040fe20004721270 */
[----:B------:R-:W-:Y:S02]  /*8c60*/  IMAD R9, R9, c[0x0][0x198], RZ ;  /* 0x0000660009097a24 */ /* 0x000fe400078e02ff */
[----:B--2---:R2:W-:Y:S01]  /*8c70*/  @P4 STG.E [R4.64], R30 ;  /* 0x0000001e04004986 */ /* 0x0045e2000c10190e */
[----:B------:R-:W-:Y:S02]  /*8c80*/  ISETP.LT.AND P4, PT, R6, c[0x0][0x17c], !P0 ;  /* 0x00005f0006007a0c */ /* 0x000fe40004781270 */
[-C--:B-1----:R-:W-:Y:S01]  /*8c90*/  LEA R2, P6, R9, R20.reuse, 0x2 ;  /* 0x0000001409027211 */ /* 0x082fe200078c10ff */
[----:B------:R-:W-:Y:S01]  /*8ca0*/  IMAD R18, R13, c[0x0][0x198], RZ ;  /* 0x000066000d127a24 */ /* 0x000fe200078e02ff */
[----:B--2---:R-:W-:-:S02]  /*8cb0*/  LEA R4, P5, R8, R20, 0x2 ;  /* 0x0000001408047211 */ /* 0x004fc400078a10ff */
[-C--:B------:R-:W-:Y:S02]  /*8cc0*/  LEA.HI.X.SX32 R3, R9, R22.reuse, 0x2, P6 ;  /* 0x0000001609037211 */ /* 0x080fe400030f16ff */
[----:B------:R-:W-:Y:S02]  /*8cd0*/  LEA.HI.X.SX32 R5, R8, R22, 0x2, P5 ;  /* 0x0000001608057211 */ /* 0x000fe400028f16ff */
[CC--:B------:R-:W-:Y:S01]  /*8ce0*/  LEA R6, P6, R7.reuse, R20.reuse, 0x2 ;  /* 0x0000001407067211 */ /* 0x0c0fe200078c10ff */
[----:B---3--:R1:W-:Y:S01]  /*8cf0*/  @P1 STG.E [R2.64], R24 ;  /* 0x0000001802001986 */ /* 0x0083e2000c10190e */
[C---:B------:R-:W-:Y:S02]  /*8d00*/  LEA R8, P5, R10.reuse, R20, 0x2 ;  /* 0x000000140a087211 */ /* 0x040fe400078a10ff */
[-C--:B------:R-:W-:Y:S01]  /*8d10*/  LEA.HI.X.SX32 R7, R7, R22.reuse, 0x2, P6 ;  /* 0x0000001607077211 */ /* 0x080fe200030f16ff */
[----:B----4-:R2:W-:Y:S01]  /*8d20*/  @P3 STG.E [R4.64], R32 ;  /* 0x0000002004003986 */ /* 0x0105e2000c10190e */
[----:B------:R-:W-:-:S02]  /*8d30*/  LEA.HI.X.SX32 R9, R10, R22, 0x2, P5 ;  /* 0x000000160a097211 */ /* 0x000fc400028f16ff */
[C---:B------:R-:W-:Y:S01]  /*8d40*/  ISETP.LT.AND P3, PT, R15.reuse, c[0x0][0x17c], !P0 ;  /* 0x00005f000f007a0c */ /* 0x040fe20004761270 */
[----:B------:R-:W-:Y:S01]  /*8d50*/  IMAD R15, R15, c[0x0][0x198], RZ ;  /* 0x000066000f0f7a24 */ /* 0x000fe200078e02ff */
[C---:B------:R-:W-:Y:S01]  /*8d60*/  ISETP.LT.AND P1, PT, R16.reuse, c[0x0][0x17c], !P0 ;  /* 0x00005f0010007a0c */ /* 0x040fe20004721270 */
[----:B-----5:R3:W-:Y:S01]  /*8d70*/  @P2 STG.E [R6.64], R26 ;  /* 0x0000001a06002986 */ /* 0x0207e2000c10190e */
[----:B------:R-:W-:Y:S01]  /*8d80*/  IMAD R16, R16, c[0x0][0x198], RZ ;  /* 0x0000660010107a24 */ /* 0x000fe200078e02ff */
[C-C-:B-1----:R-:W-:Y:S02]  /*8d90*/  LOP3.LUT R3, R0.reuse, 0x24, R233.reuse, 0xfe, !PT ;  /* 0x0000002400037812 */ /* 0x142fe400078efee9 */
[----:B------:R-:W-:Y:S01]  /*8da0*/  LOP3.LUT R2, R0, 0x20, R233, 0xfe, !PT ;  /* 0x0000002000027812 */ /* 0x000fe200078efee9 */
[----:B------:R1:W-:Y:S01]  /*8db0*/  @P4 STG.E [R8.64], R34 ;  /* 0x0000002208004986 */ /* 0x0003e2000c10190e */
[----:B--2---:R-:W-:Y:S02]  /*8dc0*/  LEA R4, P5, R15, R20, 0x2 ;  /* 0x000000140f047211 */ /* 0x004fe400078a10ff */
[----:B------:R-:W-:-:S02]  /*8dd0*/  ISETP.LT.AND P2, PT, R2, c[0x0][0x17c], !P0 ;  /* 0x00005f0002007a0c */ /* 0x000fc40004741270 */
[----:B------:R-:W-:Y:S01]  /*8de0*/  LEA.HI.X.SX32 R5, R15, R22, 0x2, P5 ;  /* 0x000000160f057211 */ /* 0x000fe200028f16ff */
[----:B---3--:R-:W-:Y:S01]  /*8df0*/  IMAD R7, R2, c[0x0][0x198], RZ ;  /* 0x0000660002077a24 */ /* 0x008fe200078e02ff */
[-C--:B------:R-:W-:Y:S02]  /*8e00*/  LEA R2, P6, R16, R20.reuse, 0x2 ;  /* 0x0000001410027211 */ /* 0x080fe400078c10ff */
[C-C-:B------:R-:W-:Y:S01]  /*8e10*/  LOP3.LUT R10, R0.reuse, 0x30, R233.reuse, 0xfe, !PT ;  /* 0x00000030000a7812 */ /* 0x140fe200078efee9 */
[C---:B-1----:R-:W-:Y:S01]  /*8e20*/  IMAD R9, R3.reuse, c[0x0][0x198], RZ ;  /* 0x0000660003097a24 */ /* 0x042fe200078e02ff */
[----:B------:R-:W-:Y:S02]  /*8e30*/  ISETP.LT.AND P4, PT, R3, c[0x0][0x17c], !P0 ;  /* 0x00005f0003007a0c */ /* 0x000fe40004781270 */
[----:B------:R-:W-:Y:S01]  /*8e40*/  LOP3.LUT R0, R0, 0x28, R233, 0xfe, !PT ;  /* 0x0000002800007812 */ /* 0x000fe200078efee9 */
[----:B------:R-:W-:Y:S01]  /*8e50*/  IMAD R15, R10, c[0x0][0x198], RZ ;  /* 0x000066000a0f7a24 */ /* 0x000fe200078e02ff */
[----:B------:R-:W-:-:S02]  /*8e60*/  LEA R8, P5, R9, R20, 0x2 ;  /* 0x0000001409087211 */ /* 0x000fc400078a10ff */
[----:B------:R-:W-:Y:S01]  /*8e70*/  LEA.HI.X.SX32 R3, R16, R22, 0x2, P6 ;  /* 0x0000001610037211 */ /* 0x000fe200030f16ff */
[----:B------:R-:W-:Y:S01]  /*8e80*/  IMAD R16, R12, c[0x0][0x198], RZ ;  /* 0x000066000c107a24 */ /* 0x000fe200078e02ff */
[----:B------:R-:W-:Y:S02]  /*8e90*/  LEA R6, P6, R7, R20, 0x2 ;  /* 0x0000001407067211 */ /* 0x000fe400078c10ff */
[-C--:B------:R-:W-:Y:S01]  /*8ea0*/  LEA.HI.X.SX32 R9, R9, R22.reuse, 0x2, P5 ;  /* 0x0000001609097211 */ /* 0x080fe200028f16ff */
[----:B------:R1:W-:Y:S01]  /*8eb0*/  @P1 STG.E [R2.64], R28 ;  /* 0x0000001c02001986 */ /* 0x0003e2000c10190e */
[C---:B------:R-:W-:Y:S01]  /*8ec0*/  ISETP.LT.AND P5, PT, R0.reuse, c[0x0][0x17c], !P0 ;  /* 0x00005f0000007a0c */ /* 0x040fe200047a1270 */
[----:B------:R-:W-:Y:S01]  /*8ed0*/  IMAD R0, R0, c[0x0][0x198], RZ ;  /* 0x0000660000007a24 */ /* 0x000fe200078e02ff */
[----:B------:R-:W-:Y:S01]  /*8ee0*/  LEA.HI.X.SX32 R7, R7, R22, 0x2, P6 ;  /* 0x0000001607077211 */ /* 0x000fe200030f16ff */
[----:B------:R-:W-:Y:S01]  /*8ef0*/  @P3 STG.E [R4.64], R36 ;  /* 0x0000002404003986 */ /* 0x000fe2000c10190e */
[----:B------:R-:W-:-:S03]  /*8f00*/  ISETP.LT.AND P3, PT, R10, c[0x0][0x17c], !P0 ;  /* 0x00005f000a007a0c */ /* 0x000fc60004761270 */
[----:B------:R2:W-:Y:S01]  /*8f10*/  @P2 STG.E [R6.64], R19 ;  /* 0x0000001306002986 */ /* 0x0005e2000c10190e */
[----:B-1----:R-:W-:-:S03]  /*8f20*/  LEA R2, P1, R0, R20, 0x2 ;  /* 0x0000001400027211 */ /* 0x002fc600078210ff */
[----:B------:R1:W-:Y:S01]  /*8f30*/  @P4 STG.E [R8.64], R31 ;  /* 0x0000001f08004986 */ /* 0x0003e2000c10190e */
[C---:B------:R-:W-:Y:S01]  /*8f40*/  ISETP.LT.AND P4, PT, R14.reuse, c[0x0][0x17c], !P0 ;  /* 0x00005f000e007a0c */ /* 0x040fe20004781270 */
[----:B------:R-:W-:Y:S01]  /*8f50*/  IMAD R14, R14, c[0x0][0x198], RZ ;  /* 0x000066000e0e7a24 */ /* 0x000fe200078e02ff */
[----:B------:R-:W-:Y:S02]  /*8f60*/  LEA.HI.X.SX32 R3, R0, R22, 0x2, P1 ;  /* 0x0000001600037211 */ /* 0x000fe400008f16ff */
[----:B--2---:R-:W-:-:S03]  /*8f70*/  LEA R6, P2, R15, R20, 0x2 ;  /* 0x000000140f067211 */ /* 0x004fc600078410ff */
[----:B------:R2:W-:Y:S01]  /*8f80*/  @P5 STG.E [R2.64], R25 ;  /* 0x0000001902005986 */ /* 0x0005e2000c10190e */
[----:B------:R-:W-:Y:S02]  /*8f90*/  LEA R4, P6, R14, R20, 0x2 ;  /* 0x000000140e047211 */ /* 0x000fe400078c10ff */
[----:B------:R-:W-:Y:S02]  /*8fa0*/  LEA.HI.X.SX32 R7, R15, R22, 0x2, P2 ;  /* 0x000000160f077211 */ /* 0x000fe400010f16ff */
[----:B-1----:R-:W-:Y:S02]  /*8fb0*/  LEA R8, P1, R16, R20, 0x2 ;  /* 0x0000001410087211 */ /* 0x002fe400078210ff */
[----:B------:R-:W-:Y:S02]  /*8fc0*/  ISETP.LT.AND P2, PT, R12, c[0x0][0x17c], !P0 ;  /* 0x00005f000c007a0c */ /* 0x000fe40004741270 */
[----:B------:R-:W-:Y:S02]  /*8fd0*/  LEA.HI.X.SX32 R9, R16, R22, 0x2, P1 ;  /* 0x0000001610097211 */ /* 0x000fe400008f16ff */
[----:B------:R-:W-:-:S02]  /*8fe0*/  ISETP.LT.AND P1, PT, R11, c[0x0][0x17c], !P0 ;  /* 0x00005f000b007a0c */ /* 0x000fc40004721270 */
[----:B------:R-:W-:Y:S02]  /*8ff0*/  ISETP.LT.AND P0, PT, R13, c[0x0][0x17c], !P0 ;  /* 0x00005f000d007a0c */ /* 0x000fe40004701270 */
[----:B------:R-:W-:Y:S02]  /*9000*/  LEA.HI.X.SX32 R5, R14, R22, 0x2, P6 ;  /* 0x000000160e057211 */ /* 0x000fe400030f16ff */
[----:B------:R-:W-:-:S03]  /*9010*/  LEA R10, P6, R17, R20, 0x2 ;  /* 0x00000014110a7211 */ /* 0x000fc600078c10ff */
[----:B------:R2:W-:Y:S01]  /*9020*/  @P4 STG.E [R4.64], R33 ;  /* 0x0000002104004986 */ /* 0x0005e2000c10190e */
[----:B------:R-:W-:Y:S02]  /*9030*/  LEA.HI.X.SX32 R11, R17, R22, 0x2, P6 ;  /* 0x00000016110b7211 */ /* 0x000fe400030f16ff */
[C---:B------:R-:W-:Y:S01]  /*9040*/  LEA R12, P6, R18.reuse, R20, 0x2 ;  /* 0x00000014120c7211 */ /* 0x040fe200078c10ff */
[----:B------:R2:W-:Y:S03]  /*9050*/  @P3 STG.E [R6.64], R27 ;  /* 0x0000001b06003986 */ /* 0x0005e6000c10190e */
[----:B------:R-:W-:Y:S01]  /*9060*/  LEA.HI.X.SX32 R13, R18, R22, 0x2, P6 ;  /* 0x00000016120d7211 */ /* 0x000fe200030f16ff */
[----:B------:R2:W-:Y:S04]  /*9070*/  @P2 STG.E [R8.64], R35 ;  /* 0x0000002308002986 */ /* 0x0005e8000c10190e */
[----:B------:R2:W-:Y:S01]  /*9080*/  @P1 STG.E [R10.64], R29 ;  /* 0x0000001d0a001986 */ /* 0x0005e2000c10190e */
[----:B------:R-:W-:Y:S05]  /*9090*/  @!P0 EXIT ;  /* 0x000000000000894d */ /* 0x000fea0003800000 */
[----:B------:R-:W-:Y:S01]  /*90a0*/  STG.E [R12.64], R37 ;  /* 0x000000250c007986 */ /* 0x000fe2000c10190e */
[----:B------:R-:W-:Y:S05]  /*90b0*/  EXIT ;  /* 0x000000000000794d */ /* 0x000fea0003800000 */
.L_x_3:
[----:B------:R-:W-:-:S00]  /*90c0*/  BRA `(.L_x_3) ;  /* 0xfffffff000007947 */ /* 0x000fc0000383ffff */
[----:B------:R-:W-:-:S00]  /*90d0*/  NOP ;  /* 0x0000000000007918 */ /* 0x000fc00000000000 */
        /* <DEDUP_REMOVED lines=10> */
.L_x_4:


//--------------------- .nv.shared.matmul_kernel  --------------------------
	.section	.nv.shared.matmul_kernel,"aw",@nobits
	.sectionflags	@""
	.align	16
